//
// Generated by NVIDIA NVVM Compiler
//
// Compiler Build ID: CL-36424714
// Cuda compilation tools, release 13.0, V13.0.88
// Based on NVVM 20.0.0
//

.version 9.0
.target sm_100
.address_size 64

	// .globl	_Z22generateSpectrumKernelP6float2S0_jjff
.global .align 4 .b8 __cudart_i2opi_f[24] = {65, 144, 67, 60, 153, 149, 98, 219, 192, 221, 52, 245, 209, 87, 39, 252, 41, 21, 68, 78, 110, 131, 249, 162};

.visible .entry _Z22generateSpectrumKernelP6float2S0_jjff(
	.param .u64 .ptr .align 1 _Z22generateSpectrumKernelP6float2S0_jjff_param_0,
	.param .u64 .ptr .align 1 _Z22generateSpectrumKernelP6float2S0_jjff_param_1,
	.param .u32 _Z22generateSpectrumKernelP6float2S0_jjff_param_2,
	.param .u32 _Z22generateSpectrumKernelP6float2S0_jjff_param_3,
	.param .f32 _Z22generateSpectrumKernelP6float2S0_jjff_param_4,
	.param .f32 _Z22generateSpectrumKernelP6float2S0_jjff_param_5
)
{
	.local .align 4 .b8 	__local_depot0[28];
	.reg .b64 	%SP;
	.reg .b64 	%SPL;
	.reg .pred 	%p<36>;
	.reg .b32 	%r<173>;
	.reg .b32 	%f<125>;
	.reg .b64 	%rd<85>;
	.reg .b64 	%fd<9>;

	mov.u64 	%SPL, __local_depot0;
	ld.param.u64 	%rd30, [_Z22generateSpectrumKernelP6float2S0_jjff_param_0];
	ld.param.u64 	%rd31, [_Z22generateSpectrumKernelP6float2S0_jjff_param_1];
	ld.param.u32 	%r58, [_Z22generateSpectrumKernelP6float2S0_jjff_param_2];
	ld.param.u32 	%r60, [_Z22generateSpectrumKernelP6float2S0_jjff_param_3];
	ld.param.f32 	%f29, [_Z22generateSpectrumKernelP6float2S0_jjff_param_4];
	ld.param.f32 	%f30, [_Z22generateSpectrumKernelP6float2S0_jjff_param_5];
	add.u64 	%rd1, %SPL, 0;
	mov.u32 	%r61, %ctaid.x;
	mov.u32 	%r62, %ntid.x;
	mov.u32 	%r63, %tid.x;
	mad.lo.s32 	%r1, %r61, %r62, %r63;
	mov.u32 	%r64, %ctaid.y;
	mov.u32 	%r65, %ntid.y;
	mov.u32 	%r66, %tid.y;
	mad.lo.s32 	%r67, %r64, %r65, %r66;
	mad.lo.s32 	%r3, %r58, %r67, %r1;
	cvt.rn.f32.u32 	%f31, %r1;
	mul.f32 	%f32, %f31, 0f40490FDB;
	div.rn.f32 	%f33, %f32, %f30;
	cvt.rn.f32.u32 	%f34, %r67;
	mul.f32 	%f35, %f34, 0f40C90FDB;
	div.rn.f32 	%f36, %f35, %f30;
	mul.f32 	%f37, %f36, %f36;
	fma.rn.f32 	%f1, %f33, %f33, %f37;
	setp.ge.u32 	%p1, %r1, %r58;
	setp.ge.u32 	%p2, %r67, %r60;
	or.pred  	%p3, %p1, %p2;
	@%p3 bra 	$L__BB0_34;
	cvta.to.global.u64 	%rd33, %rd30;
	sqrt.rn.f32 	%f38, %f1;
	mul.f32 	%f39, %f38, 0f411CF5C3;
	sqrt.rn.f32 	%f2, %f39;
	mul.wide.u32 	%rd34, %r3, 8;
	add.s64 	%rd35, %rd33, %rd34;
	ld.global.v2.f32 	{%f4, %f3}, [%rd35];
	not.b32 	%r68, %r67;
	add.s32 	%r69, %r60, %r68;
	mad.lo.s32 	%r70, %r69, %r58, %r1;
	mul.wide.u32 	%rd36, %r70, 8;
	add.s64 	%rd37, %rd33, %rd36;
	ld.global.v2.f32 	{%f6, %f5}, [%rd37];
	mul.f32 	%f7, %f29, %f2;
	mul.f32 	%f40, %f7, 0f3F22F983;
	cvt.rni.s32.f32 	%r164, %f40;
	cvt.rn.f32.s32 	%f41, %r164;
	fma.rn.f32 	%f42, %f41, 0fBFC90FDA, %f7;
	fma.rn.f32 	%f43, %f41, 0fB3A22168, %f42;
	fma.rn.f32 	%f122, %f41, 0fA7C234C5, %f43;
	abs.f32 	%f9, %f7;
	setp.ltu.f32 	%p4, %f9, 0f47CE4780;
	mov.u32 	%r160, %r164;
	mov.f32 	%f121, %f122;
	@%p4 bra 	$L__BB0_9;
	setp.neu.f32 	%p5, %f9, 0f7F800000;
	@%p5 bra 	$L__BB0_4;
	mov.f32 	%f46, 0f00000000;
	mul.rn.f32 	%f121, %f7, %f46;
	mov.b32 	%r160, 0;
	bra.uni 	$L__BB0_9;
$L__BB0_4:
	mov.b32 	%r5, %f7;
	shl.b32 	%r72, %r5, 8;
	or.b32  	%r6, %r72, -2147483648;
	mov.b64 	%rd75, 0;
	mov.b32 	%r157, 0;
	mov.u64 	%rd73, __cudart_i2opi_f;
	mov.u64 	%rd74, %rd1;
$L__BB0_5:
	.pragma "nounroll";
	ld.global.nc.u32 	%r73, [%rd73];
	mad.wide.u32 	%rd40, %r73, %r6, %rd75;
	shr.u64 	%rd75, %rd40, 32;
	st.local.u32 	[%rd74], %rd40;
	add.s32 	%r157, %r157, 1;
	add.s64 	%rd74, %rd74, 4;
	add.s64 	%rd73, %rd73, 4;
	setp.ne.s32 	%p6, %r157, 6;
	@%p6 bra 	$L__BB0_5;
	shr.u32 	%r74, %r5, 23;
	st.local.u32 	[%rd1+24], %rd75;
	and.b32  	%r9, %r74, 31;
	and.b32  	%r75, %r74, 224;
	add.s32 	%r76, %r75, -128;
	shr.u32 	%r77, %r76, 5;
	mul.wide.u32 	%rd41, %r77, 4;
	sub.s64 	%rd8, %rd1, %rd41;
	ld.local.u32 	%r158, [%rd8+24];
	ld.local.u32 	%r159, [%rd8+20];
	setp.eq.s32 	%p7, %r9, 0;
	@%p7 bra 	$L__BB0_8;
	shf.l.wrap.b32 	%r158, %r159, %r158, %r9;
	ld.local.u32 	%r78, [%rd8+16];
	shf.l.wrap.b32 	%r159, %r78, %r159, %r9;
$L__BB0_8:
	shr.u32 	%r79, %r158, 30;
	shf.l.wrap.b32 	%r80, %r159, %r158, 2;
	shl.b32 	%r81, %r159, 2;
	shr.u32 	%r82, %r80, 31;
	add.s32 	%r83, %r82, %r79;
	neg.s32 	%r84, %r83;
	setp.lt.s32 	%p8, %r5, 0;
	selp.b32 	%r160, %r84, %r83, %p8;
	xor.b32  	%r85, %r80, %r5;
	shr.s32 	%r86, %r80, 31;
	xor.b32  	%r87, %r86, %r80;
	xor.b32  	%r88, %r86, %r81;
	cvt.u64.u32 	%rd42, %r87;
	shl.b64 	%rd43, %rd42, 32;
	cvt.u64.u32 	%rd44, %r88;
	or.b64  	%rd45, %rd43, %rd44;
	cvt.rn.f64.s64 	%fd1, %rd45;
	mul.f64 	%fd2, %fd1, 0d3BF921FB54442D19;
	cvt.rn.f32.f64 	%f44, %fd2;
	neg.f32 	%f45, %f44;
	setp.lt.s32 	%p9, %r85, 0;
	selp.f32 	%f121, %f45, %f44, %p9;
$L__BB0_9:
	setp.ltu.f32 	%p10, %f9, 0f47CE4780;
	add.s32 	%r90, %r160, 1;
	mul.rn.f32 	%f47, %f121, %f121;
	and.b32  	%r91, %r160, 1;
	setp.eq.b32 	%p11, %r91, 1;
	selp.f32 	%f48, %f121, 0f3F800000, %p11;
	fma.rn.f32 	%f49, %f47, %f48, 0f00000000;
	fma.rn.f32 	%f50, %f47, 0f37CBAC00, 0fBAB607ED;
	selp.f32 	%f51, 0fB94D4153, %f50, %p11;
	selp.f32 	%f52, 0f3C0885E4, 0f3D2AAABB, %p11;
	fma.rn.f32 	%f53, %f51, %f47, %f52;
	selp.f32 	%f54, 0fBE2AAAA8, 0fBEFFFFFF, %p11;
	fma.rn.f32 	%f55, %f53, %f47, %f54;
	fma.rn.f32 	%f56, %f55, %f49, %f48;
	and.b32  	%r92, %r90, 2;
	setp.eq.s32 	%p12, %r92, 0;
	mov.f32 	%f57, 0f00000000;
	sub.f32 	%f58, %f57, %f56;
	selp.f32 	%f13, %f56, %f58, %p12;
	@%p10 bra 	$L__BB0_17;
	setp.neu.f32 	%p13, %f9, 0f7F800000;
	@%p13 bra 	$L__BB0_12;
	mov.f32 	%f61, 0f00000000;
	mul.rn.f32 	%f122, %f7, %f61;
	mov.b32 	%r164, 0;
	bra.uni 	$L__BB0_17;
$L__BB0_12:
	mov.b32 	%r18, %f7;
	shl.b32 	%r94, %r18, 8;
	or.b32  	%r19, %r94, -2147483648;
	mov.b64 	%rd78, 0;
	mov.b32 	%r161, 0;
	mov.u64 	%rd76, __cudart_i2opi_f;
	mov.u64 	%rd77, %rd1;
$L__BB0_13:
	.pragma "nounroll";
	ld.global.nc.u32 	%r95, [%rd76];
	mad.wide.u32 	%rd48, %r95, %r19, %rd78;
	shr.u64 	%rd78, %rd48, 32;
	st.local.u32 	[%rd77], %rd48;
	add.s32 	%r161, %r161, 1;
	add.s64 	%rd77, %rd77, 4;
	add.s64 	%rd76, %rd76, 4;
	setp.ne.s32 	%p14, %r161, 6;
	@%p14 bra 	$L__BB0_13;
	shr.u32 	%r96, %r18, 23;
	st.local.u32 	[%rd1+24], %rd78;
	and.b32  	%r22, %r96, 31;
	and.b32  	%r97, %r96, 224;
	add.s32 	%r98, %r97, -128;
	shr.u32 	%r99, %r98, 5;
	mul.wide.u32 	%rd49, %r99, 4;
	sub.s64 	%rd15, %rd1, %rd49;
	ld.local.u32 	%r162, [%rd15+24];
	ld.local.u32 	%r163, [%rd15+20];
	setp.eq.s32 	%p15, %r22, 0;
	@%p15 bra 	$L__BB0_16;
	shf.l.wrap.b32 	%r162, %r163, %r162, %r22;
	ld.local.u32 	%r100, [%rd15+16];
	shf.l.wrap.b32 	%r163, %r100, %r163, %r22;
$L__BB0_16:
	shr.u32 	%r101, %r162, 30;
	shf.l.wrap.b32 	%r102, %r163, %r162, 2;
	shl.b32 	%r103, %r163, 2;
	shr.u32 	%r104, %r102, 31;
	add.s32 	%r105, %r104, %r101;
	neg.s32 	%r106, %r105;
	setp.lt.s32 	%p16, %r18, 0;
	selp.b32 	%r164, %r106, %r105, %p16;
	xor.b32  	%r107, %r102, %r18;
	shr.s32 	%r108, %r102, 31;
	xor.b32  	%r109, %r108, %r102;
	xor.b32  	%r110, %r108, %r103;
	cvt.u64.u32 	%rd50, %r109;
	shl.b64 	%rd51, %rd50, 32;
	cvt.u64.u32 	%rd52, %r110;
	or.b64  	%rd53, %rd51, %rd52;
	cvt.rn.f64.s64 	%fd3, %rd53;
	mul.f64 	%fd4, %fd3, 0d3BF921FB54442D19;
	cvt.rn.f32.f64 	%f59, %fd4;
	neg.f32 	%f60, %f59;
	setp.lt.s32 	%p17, %r107, 0;
	selp.f32 	%f122, %f60, %f59, %p17;
$L__BB0_17:
	mul.rn.f32 	%f62, %f122, %f122;
	and.b32  	%r112, %r164, 1;
	setp.eq.b32 	%p18, %r112, 1;
	selp.f32 	%f63, 0f3F800000, %f122, %p18;
	fma.rn.f32 	%f64, %f62, %f63, 0f00000000;
	fma.rn.f32 	%f65, %f62, 0f37CBAC00, 0fBAB607ED;
	selp.f32 	%f66, %f65, 0fB94D4153, %p18;
	selp.f32 	%f67, 0f3D2AAABB, 0f3C0885E4, %p18;
	fma.rn.f32 	%f68, %f66, %f62, %f67;
	selp.f32 	%f69, 0fBEFFFFFF, 0fBE2AAAA8, %p18;
	fma.rn.f32 	%f70, %f68, %f62, %f69;
	fma.rn.f32 	%f71, %f70, %f64, %f63;
	and.b32  	%r113, %r164, 2;
	setp.eq.s32 	%p19, %r113, 0;
	mov.f32 	%f72, 0f00000000;
	sub.f32 	%f73, %f72, %f71;
	selp.f32 	%f74, %f71, %f73, %p19;
	mul.f32 	%f75, %f4, %f13;
	mul.f32 	%f76, %f3, %f74;
	sub.f32 	%f17, %f75, %f76;
	mul.f32 	%f77, %f4, %f74;
	fma.rn.f32 	%f18, %f3, %f13, %f77;
	neg.f32 	%f78, %f2;
	mul.f32 	%f19, %f29, %f78;
	mul.f32 	%f79, %f19, 0f3F22F983;
	cvt.rni.s32.f32 	%r172, %f79;
	cvt.rn.f32.s32 	%f80, %r172;
	fma.rn.f32 	%f81, %f80, 0fBFC90FDA, %f19;
	fma.rn.f32 	%f82, %f80, 0fB3A22168, %f81;
	fma.rn.f32 	%f124, %f80, 0fA7C234C5, %f82;
	abs.f32 	%f21, %f19;
	setp.ltu.f32 	%p20, %f21, 0f47CE4780;
	mov.u32 	%r168, %r172;
	mov.f32 	%f123, %f124;
	@%p20 bra 	$L__BB0_25;
	setp.neu.f32 	%p21, %f21, 0f7F800000;
	@%p21 bra 	$L__BB0_20;
	mov.f32 	%f85, 0f00000000;
	mul.rn.f32 	%f123, %f19, %f85;
	mov.b32 	%r168, 0;
	bra.uni 	$L__BB0_25;
$L__BB0_20:
	mov.b32 	%r32, %f19;
	shl.b32 	%r115, %r32, 8;
	or.b32  	%r33, %r115, -2147483648;
	mov.b64 	%rd81, 0;
	mov.b32 	%r165, 0;
	mov.u64 	%rd79, __cudart_i2opi_f;
	mov.u64 	%rd80, %rd1;
$L__BB0_21:
	.pragma "nounroll";
	ld.global.nc.u32 	%r116, [%rd79];
	mad.wide.u32 	%rd56, %r116, %r33, %rd81;
	shr.u64 	%rd81, %rd56, 32;
	st.local.u32 	[%rd80], %rd56;
	add.s32 	%r165, %r165, 1;
	add.s64 	%rd80, %rd80, 4;
	add.s64 	%rd79, %rd79, 4;
	setp.ne.s32 	%p22, %r165, 6;
	@%p22 bra 	$L__BB0_21;
	shr.u32 	%r117, %r32, 23;
	st.local.u32 	[%rd1+24], %rd81;
	and.b32  	%r36, %r117, 31;
	and.b32  	%r118, %r117, 224;
	add.s32 	%r119, %r118, -128;
	shr.u32 	%r120, %r119, 5;
	mul.wide.u32 	%rd57, %r120, 4;
	sub.s64 	%rd22, %rd1, %rd57;
	ld.local.u32 	%r166, [%rd22+24];
	ld.local.u32 	%r167, [%rd22+20];
	setp.eq.s32 	%p23, %r36, 0;
	@%p23 bra 	$L__BB0_24;
	shf.l.wrap.b32 	%r166, %r167, %r166, %r36;
	ld.local.u32 	%r121, [%rd22+16];
	shf.l.wrap.b32 	%r167, %r121, %r167, %r36;
$L__BB0_24:
	shr.u32 	%r122, %r166, 30;
	shf.l.wrap.b32 	%r123, %r167, %r166, 2;
	shl.b32 	%r124, %r167, 2;
	shr.u32 	%r125, %r123, 31;
	add.s32 	%r126, %r125, %r122;
	neg.s32 	%r127, %r126;
	setp.lt.s32 	%p24, %r32, 0;
	selp.b32 	%r168, %r127, %r126, %p24;
	xor.b32  	%r128, %r123, %r32;
	shr.s32 	%r129, %r123, 31;
	xor.b32  	%r130, %r129, %r123;
	xor.b32  	%r131, %r129, %r124;
	cvt.u64.u32 	%rd58, %r130;
	shl.b64 	%rd59, %rd58, 32;
	cvt.u64.u32 	%rd60, %r131;
	or.b64  	%rd61, %rd59, %rd60;
	cvt.rn.f64.s64 	%fd5, %rd61;
	mul.f64 	%fd6, %fd5, 0d3BF921FB54442D19;
	cvt.rn.f32.f64 	%f83, %fd6;
	neg.f32 	%f84, %f83;
	setp.lt.s32 	%p25, %r128, 0;
	selp.f32 	%f123, %f84, %f83, %p25;
$L__BB0_25:
	setp.ltu.f32 	%p26, %f21, 0f47CE4780;
	add.s32 	%r133, %r168, 1;
	mul.rn.f32 	%f86, %f123, %f123;
	and.b32  	%r134, %r168, 1;
	setp.eq.b32 	%p27, %r134, 1;
	selp.f32 	%f87, %f123, 0f3F800000, %p27;
	fma.rn.f32 	%f88, %f86, %f87, 0f00000000;
	fma.rn.f32 	%f89, %f86, 0f37CBAC00, 0fBAB607ED;
	selp.f32 	%f90, 0fB94D4153, %f89, %p27;
	selp.f32 	%f91, 0f3C0885E4, 0f3D2AAABB, %p27;
	fma.rn.f32 	%f92, %f90, %f86, %f91;
	selp.f32 	%f93, 0fBE2AAAA8, 0fBEFFFFFF, %p27;
	fma.rn.f32 	%f94, %f92, %f86, %f93;
	fma.rn.f32 	%f95, %f94, %f88, %f87;
	and.b32  	%r135, %r133, 2;
	setp.eq.s32 	%p28, %r135, 0;
	mov.f32 	%f96, 0f00000000;
	sub.f32 	%f97, %f96, %f95;
	selp.f32 	%f25, %f95, %f97, %p28;
	@%p26 bra 	$L__BB0_33;
	setp.neu.f32 	%p29, %f21, 0f7F800000;
	@%p29 bra 	$L__BB0_28;
	mov.f32 	%f100, 0f00000000;
	mul.rn.f32 	%f124, %f19, %f100;
	mov.b32 	%r172, 0;
	bra.uni 	$L__BB0_33;
$L__BB0_28:
	mov.b32 	%r45, %f19;
	shl.b32 	%r137, %r45, 8;
	or.b32  	%r46, %r137, -2147483648;
	mov.b64 	%rd84, 0;
	mov.b32 	%r169, 0;
	mov.u64 	%rd82, __cudart_i2opi_f;
	mov.u64 	%rd83, %rd1;
$L__BB0_29:
	.pragma "nounroll";
	ld.global.nc.u32 	%r138, [%rd82];
	mad.wide.u32 	%rd64, %r138, %r46, %rd84;
	shr.u64 	%rd84, %rd64, 32;
	st.local.u32 	[%rd83], %rd64;
	add.s32 	%r169, %r169, 1;
	add.s64 	%rd83, %rd83, 4;
	add.s64 	%rd82, %rd82, 4;
	setp.ne.s32 	%p30, %r169, 6;
	@%p30 bra 	$L__BB0_29;
	shr.u32 	%r139, %r45, 23;
	st.local.u32 	[%rd1+24], %rd84;
	and.b32  	%r49, %r139, 31;
	and.b32  	%r140, %r139, 224;
	add.s32 	%r141, %r140, -128;
	shr.u32 	%r142, %r141, 5;
	mul.wide.u32 	%rd65, %r142, 4;
	sub.s64 	%rd29, %rd1, %rd65;
	ld.local.u32 	%r170, [%rd29+24];
	ld.local.u32 	%r171, [%rd29+20];
	setp.eq.s32 	%p31, %r49, 0;
	@%p31 bra 	$L__BB0_32;
	shf.l.wrap.b32 	%r170, %r171, %r170, %r49;
	ld.local.u32 	%r143, [%rd29+16];
	shf.l.wrap.b32 	%r171, %r143, %r171, %r49;
$L__BB0_32:
	shr.u32 	%r144, %r170, 30;
	shf.l.wrap.b32 	%r145, %r171, %r170, 2;
	shl.b32 	%r146, %r171, 2;
	shr.u32 	%r147, %r145, 31;
	add.s32 	%r148, %r147, %r144;
	neg.s32 	%r149, %r148;
	setp.lt.s32 	%p32, %r45, 0;
	selp.b32 	%r172, %r149, %r148, %p32;
	xor.b32  	%r150, %r145, %r45;
	shr.s32 	%r151, %r145, 31;
	xor.b32  	%r152, %r151, %r145;
	xor.b32  	%r153, %r151, %r146;
	cvt.u64.u32 	%rd66, %r152;
	shl.b64 	%rd67, %rd66, 32;
	cvt.u64.u32 	%rd68, %r153;
	or.b64  	%rd69, %rd67, %rd68;
	cvt.rn.f64.s64 	%fd7, %rd69;
	mul.f64 	%fd8, %fd7, 0d3BF921FB54442D19;
	cvt.rn.f32.f64 	%f98, %fd8;
	neg.f32 	%f99, %f98;
	setp.lt.s32 	%p33, %r150, 0;
	selp.f32 	%f124, %f99, %f98, %p33;
$L__BB0_33:
	mul.rn.f32 	%f101, %f124, %f124;
	and.b32  	%r155, %r172, 1;
	setp.eq.b32 	%p34, %r155, 1;
	selp.f32 	%f102, 0f3F800000, %f124, %p34;
	fma.rn.f32 	%f103, %f101, %f102, 0f00000000;
	fma.rn.f32 	%f104, %f101, 0f37CBAC00, 0fBAB607ED;
	selp.f32 	%f105, %f104, 0fB94D4153, %p34;
	selp.f32 	%f106, 0f3D2AAABB, 0f3C0885E4, %p34;
	fma.rn.f32 	%f107, %f105, %f101, %f106;
	selp.f32 	%f108, 0fBEFFFFFF, 0fBE2AAAA8, %p34;
	fma.rn.f32 	%f109, %f107, %f101, %f108;
	fma.rn.f32 	%f110, %f109, %f103, %f102;
	and.b32  	%r156, %r172, 2;
	setp.eq.s32 	%p35, %r156, 0;
	mov.f32 	%f111, 0f00000000;
	sub.f32 	%f112, %f111, %f110;
	selp.f32 	%f113, %f110, %f112, %p35;
	mul.f32 	%f114, %f5, %f113;
	fma.rn.f32 	%f115, %f6, %f25, %f114;
	mul.f32 	%f116, %f6, %f113;
	mul.f32 	%f117, %f5, %f25;
	sub.f32 	%f118, %f116, %f117;
	add.f32 	%f119, %f17, %f115;
	add.f32 	%f120, %f18, %f118;
	cvta.to.global.u64 	%rd70, %rd31;
	add.s64 	%rd72, %rd70, %rd34;
	st.global.v2.f32 	[%rd72], {%f119, %f120};
$L__BB0_34:
	ret;

}
	// .globl	_Z20calculateSlopeKernelPfP6float2jj
.visible .entry _Z20calculateSlopeKernelPfP6float2jj(
	.param .u64 .ptr .align 1 _Z20calculateSlopeKernelPfP6float2jj_param_0,
	.param .u64 .ptr .align 1 _Z20calculateSlopeKernelPfP6float2jj_param_1,
	.param .u32 _Z20calculateSlopeKernelPfP6float2jj_param_2,
	.param .u32 _Z20calculateSlopeKernelPfP6float2jj_param_3
)
{
	.reg .pred 	%p<8>;
	.reg .b32 	%r<18>;
	.reg .b32 	%f<12>;
	.reg .b64 	%rd<15>;

	ld.param.u64 	%rd1, [_Z20calculateSlopeKernelPfP6float2jj_param_0];
	ld.param.u64 	%rd2, [_Z20calculateSlopeKernelPfP6float2jj_param_1];
	ld.param.u32 	%r2, [_Z20calculateSlopeKernelPfP6float2jj_param_2];
	ld.param.u32 	%r3, [_Z20calculateSlopeKernelPfP6float2jj_param_3];
	mov.u32 	%r4, %ctaid.x;
	mov.u32 	%r5, %ntid.x;
	mov.u32 	%r6, %tid.x;
	mad.lo.s32 	%r7, %r4, %r5, %r6;
	mov.u32 	%r8, %ctaid.y;
	mov.u32 	%r9, %ntid.y;
	mov.u32 	%r10, %tid.y;
	mad.lo.s32 	%r11, %r8, %r9, %r10;
	mad.lo.s32 	%r1, %r2, %r11, %r7;
	setp.eq.s32 	%p1, %r7, 0;
	setp.eq.s32 	%p2, %r11, 0;
	or.pred  	%p3, %p1, %p2;
	add.s32 	%r12, %r2, -1;
	setp.ge.u32 	%p4, %r7, %r12;
	or.pred  	%p5, %p3, %p4;
	add.s32 	%r13, %r3, -1;
	setp.ge.u32 	%p6, %r11, %r13;
	mov.f32 	%f10, 0f00000000;
	or.pred  	%p7, %p5, %p6;
	mov.f32 	%f11, %f10;
	@%p7 bra 	$L__BB1_2;
	cvta.to.global.u64 	%rd3, %rd1;
	add.s32 	%r14, %r1, 1;
	mul.wide.u32 	%rd4, %r14, 4;
	add.s64 	%rd5, %rd3, %rd4;
	ld.global.f32 	%f6, [%rd5];
	add.s32 	%r15, %r1, -1;
	mul.wide.u32 	%rd6, %r15, 4;
	add.s64 	%rd7, %rd3, %rd6;
	ld.global.f32 	%f7, [%rd7];
	sub.f32 	%f11, %f6, %f7;
	add.s32 	%r16, %r1, %r2;
	mul.wide.u32 	%rd8, %r16, 4;
	add.s64 	%rd9, %rd3, %rd8;
	ld.global.f32 	%f8, [%rd9];
	sub.s32 	%r17, %r1, %r2;
	mul.wide.u32 	%rd10, %r17, 4;
	add.s64 	%rd11, %rd3, %rd10;
	ld.global.f32 	%f9, [%rd11];
	sub.f32 	%f10, %f8, %f9;
$L__BB1_2:
	cvta.to.global.u64 	%rd12, %rd2;
	mul.wide.u32 	%rd13, %r1, 8;
	add.s64 	%rd14, %rd12, %rd13;
	st.global.v2.f32 	[%rd14], {%f11, %f10};
	ret;

}


// ===== COMPILED SASS (sm_100) =====

	.target	sm_100

	.elftype	@"ET_EXEC"


//--------------------- .note.nv.tkinfo           --------------------------
	.section	.note.nv.tkinfo,"",@"SHT_NOTE"
	.sectionflags	@"SHF_NOTE_NV_TKINFO"
	.tkinfo
        /*0018*/ 	.word	0x00000002
        /*0030*/ 	.string	""
        /*0030*/ 	.string	"ptxas"
        /*0030*/ 	.string	"Cuda compilation tools, release 13.0, V13.0.88"
        /*0030*/ 	.string	"Build cuda_13.0.r13.0/compiler.36424714_0"
        /*0030*/ 	.string	"-arch sm_100 -m 64 "



//--------------------- .note.nv.cuinfo           --------------------------
	.section	.note.nv.cuinfo,"",@"SHT_NOTE"
	.sectionflags	@"SHF_NOTE_NV_CUINFO"
        /*0018*/ 	.short	0x0002
        /*001a*/ 	.short	0x0064
        /*001c*/ 	.short	0x0082
	.zero		2


//--------------------- .nv.info                  --------------------------
	.section	.nv.info,"",@"SHT_CUDA_INFO"
	.align	4


	//----- nvinfo : EIATTR_REGCOUNT
	.align		4
        /*0000*/ 	.byte	0x04, 0x2f
        /*0002*/ 	.short	(.L_2 - .L_1)
	.align		4
.L_1:
        /*0004*/ 	.word	index@(_Z22generateSpectrumKernelP6float2S0_jjff)
        /*0008*/ 	.word	0x0000001c


	//----- nvinfo : EIATTR_FRAME_SIZE
	.align		4
.L_2:
        /*000c*/ 	.byte	0x04, 0x11
        /*000e*/ 	.short	(.L_4 - .L_3)
	.align		4
.L_3:
        /*0010*/ 	.word	index@($__internal_1_$__cuda_sm3x_div_rn_noftz_f32_slowpath)
        /*0014*/ 	.word	0x00000020


	//----- nvinfo : EIATTR_FRAME_SIZE
	.align		4
.L_4:
        /*0018*/ 	.byte	0x04, 0x11
        /*001a*/ 	.short	(.L_6 - .L_5)
	.align		4
.L_5:
        /*001c*/ 	.word	index@($__internal_0_$__cuda_sm20_sqrt_rn_f32_slowpath)
        /*0020*/ 	.word	0x00000020


	//----- nvinfo : EIATTR_FRAME_SIZE
	.align		4
.L_6:
        /*0024*/ 	.byte	0x04, 0x11
        /*0026*/ 	.short	(.L_8 - .L_7)
	.align		4
.L_7:
        /*0028*/ 	.word	index@(_Z22generateSpectrumKernelP6float2S0_jjff)
        /*002c*/ 	.word	0x00000020


	//----- nvinfo : EIATTR_REGCOUNT
	.align		4
.L_8:
        /*0030*/ 	.byte	0x04, 0x2f
        /*0032*/ 	.short	(.L_10 - .L_9)
	.align		4
.L_9:
        /*0034*/ 	.word	index@(_Z20calculateSlopeKernelPfP6float2jj)
        /*0038*/ 	.word	0x00000012


	//----- nvinfo : EIATTR_FRAME_SIZE
	.align		4
.L_10:
        /*003c*/ 	.byte	0x04, 0x11
        /*003e*/ 	.short	(.L_12 - .L_11)
	.align		4
.L_11:
        /*0040*/ 	.word	index@(_Z20calculateSlopeKernelPfP6float2jj)
        /*0044*/ 	.word	0x00000000


	//----- nvinfo : EIATTR_MIN_STACK_SIZE
	.align		4
.L_12:
        /*0048*/ 	.byte	0x04, 0x12
        /*004a*/ 	.short	(.L_14 - .L_13)
	.align		4
.L_13:
        /*004c*/ 	.word	index@(_Z20calculateSlopeKernelPfP6float2jj)
        /*0050*/ 	.word	0x00000000


	//----- nvinfo : EIATTR_MIN_STACK_SIZE
	.align		4
.L_14:
        /*0054*/ 	.byte	0x04, 0x12
        /*0056*/ 	.short	(.L_16 - .L_15)
	.align		4
.L_15:
        /*0058*/ 	.word	index@(_Z22generateSpectrumKernelP6float2S0_jjff)
        /*005c*/ 	.word	0x00000020
.L_16:


//--------------------- .nv.compat                --------------------------
	.section	.nv.compat,"",@"SHT_CUDA_COMPAT_INFO"
	.align	4
        /*0000*/ 	.byte	0x02, 0x09, 0x00, 0x00, 0x02, 0x02, 0x01, 0x00, 0x02, 0x05, 0x05, 0x00, 0x03, 0x07, 0x01, 0x01
        /*0010*/ 	.byte	0x02, 0x03, 0x00, 0x00, 0x02, 0x06, 0x01, 0x00, 0x04, 0x0b, 0x08, 0x00, 0x01, 0x00, 0x00, 0x00
        /*0020*/ 	.byte	0x00, 0x00, 0x00, 0x00


//--------------------- .nv.info._Z20calculateSlopeKernelPfP6float2jj --------------------------
	.section	.nv.info._Z20calculateSlopeKernelPfP6float2jj,"",@"SHT_CUDA_INFO"
	.sectionflags	@""
	.align	4


	//----- nvinfo : EIATTR_CUDA_API_VERSION
	.align		4
        /*0000*/ 	.byte	0x04, 0x37
        /*0002*/ 	.short	(.L_18 - .L_17)
.L_17:
        /*0004*/ 	.word	0x00000082


	//----- nvinfo : EIATTR_KPARAM_INFO
	.align		4
.L_18:
        /*0008*/ 	.byte	0x04, 0x17
        /*000a*/ 	.short	(.L_20 - .L_19)
.L_19:
        /*000c*/ 	.word	0x00000000
        /*0010*/ 	.short	0x0003
        /*0012*/ 	.short	0x0014
        /*0014*/ 	.byte	0x00, 0xf0, 0x11, 0x00


	//----- nvinfo : EIATTR_KPARAM_INFO
	.align		4
.L_20:
        /*0018*/ 	.byte	0x04, 0x17
        /*001a*/ 	.short	(.L_22 - .L_21)
.L_21:
        /*001c*/ 	.word	0x00000000
        /*0020*/ 	.short	0x0002
        /*0022*/ 	.short	0x0010
        /*0024*/ 	.byte	0x00, 0xf0, 0x11, 0x00


	//----- nvinfo : EIATTR_KPARAM_INFO
	.align		4
.L_22:
        /*0028*/ 	.byte	0x04, 0x17
        /*002a*/ 	.short	(.L_24 - .L_23)
.L_23:
        /*002c*/ 	.word	0x00000000
        /*0030*/ 	.short	0x0001
        /*0032*/ 	.short	0x0008
        /*0034*/ 	.byte	0x00, 0xf5, 0x21, 0x00


	//----- nvinfo : EIATTR_KPARAM_INFO
	.align		4
.L_24:
        /*0038*/ 	.byte	0x04, 0x17
        /*003a*/ 	.short	(.L_26 - .L_25)
.L_25:
        /*003c*/ 	.word	0x00000000
        /*0040*/ 	.short	0x0000
        /*0042*/ 	.short	0x0000
        /*0044*/ 	.byte	0x00, 0xf5, 0x21, 0x00


	//----- nvinfo : EIATTR_SPARSE_MMA_MASK
	.align		4
.L_26:
        /*0048*/ 	.byte	0x03, 0x50
        /*004a*/ 	.short	0x0000


	//----- nvinfo : EIATTR_MAXREG_COUNT
	.align		4
        /*004c*/ 	.byte	0x03, 0x1b
        /*004e*/ 	.short	0x00ff


	//----- nvinfo : EIATTR_MERCURY_ISA_VERSION
	.align		4
        /*0050*/ 	.byte	0x03, 0x5f
        /*0052*/ 	.short	0x0101


	//----- nvinfo : EIATTR_VRC_CTA_INIT_COUNT
	.align		4
        /*0054*/ 	.byte	0x02, 0x4a
	.zero		1
	.zero		1


	//----- nvinfo : EIATTR_EXIT_INSTR_OFFSETS
	.align		4
        /*0058*/ 	.byte	0x04, 0x1c
        /*005a*/ 	.short	(.L_28 - .L_27)


	//   ....[0]....
.L_27:
        /*005c*/ 	.word	0x00000250


	//----- nvinfo : EIATTR_CBANK_PARAM_SIZE
	.align		4
.L_28:
        /*0060*/ 	.byte	0x03, 0x19
        /*0062*/ 	.short	0x0018


	//----- nvinfo : EIATTR_PARAM_CBANK
	.align		4
        /*0064*/ 	.byte	0x04, 0x0a
        /*0066*/ 	.short	(.L_30 - .L_29)
	.align		4
.L_29:
        /*0068*/ 	.word	index@(.nv.constant0._Z20calculateSlopeKernelPfP6float2jj)
        /*006c*/ 	.short	0x0380
        /*006e*/ 	.short	0x0018


	//----- nvinfo : EIATTR_SW_WAR
	.align		4
.L_30:
        /*0070*/ 	.byte	0x04, 0x36
        /*0072*/ 	.short	(.L_32 - .L_31)
.L_31:
        /*0074*/ 	.word	0x00000008
.L_32:


//--------------------- .nv.info._Z22generateSpectrumKernelP6float2S0_jjff --------------------------
	.section	.nv.info._Z22generateSpectrumKernelP6float2S0_jjff,"",@"SHT_CUDA_INFO"
	.sectionflags	@""
	.align	4


	//----- nvinfo : EIATTR_CUDA_API_VERSION
	.align		4
        /*0000*/ 	.byte	0x04, 0x37
        /*0002*/ 	.short	(.L_34 - .L_33)
.L_33:
        /*0004*/ 	.word	0x00000082


	//----- nvinfo : EIATTR_KPARAM_INFO
	.align		4
.L_34:
        /*0008*/ 	.byte	0x04, 0x17
        /*000a*/ 	.short	(.L_36 - .L_35)
.L_35:
        /*000c*/ 	.word	0x00000000
        /*0010*/ 	.short	0x0005
        /*0012*/ 	.short	0x001c
        /*0014*/ 	.byte	0x00, 0xf0, 0x11, 0x00


	//----- nvinfo : EIATTR_KPARAM_INFO
	.align		4
.L_36:
        /*0018*/ 	.byte	0x04, 0x17
        /*001a*/ 	.short	(.L_38 - .L_37)
.L_37:
        /*001c*/ 	.word	0x00000000
        /*0020*/ 	.short	0x0004
        /*0022*/ 	.short	0x0018
        /*0024*/ 	.byte	0x00, 0xf0, 0x11, 0x00


	//----- nvinfo : EIATTR_KPARAM_INFO
	.align		4
.L_38:
        /*0028*/ 	.byte	0x04, 0x17
        /*002a*/ 	.short	(.L_40 - .L_39)
.L_39:
        /*002c*/ 	.word	0x00000000
        /*0030*/ 	.short	0x0003
        /*0032*/ 	.short	0x0014
        /*0034*/ 	.byte	0x00, 0xf0, 0x11, 0x00


	//----- nvinfo : EIATTR_KPARAM_INFO
	.align		4
.L_40:
        /*0038*/ 	.byte	0x04, 0x17
        /*003a*/ 	.short	(.L_42 - .L_41)
.L_41:
        /*003c*/ 	.word	0x00000000
        /*0040*/ 	.short	0x0002
        /*0042*/ 	.short	0x0010
        /*0044*/ 	.byte	0x00, 0xf0, 0x11, 0x00


	//----- nvinfo : EIATTR_KPARAM_INFO
	.align		4
.L_42:
        /*0048*/ 	.byte	0x04, 0x17
        /*004a*/ 	.short	(.L_44 - .L_43)
.L_43:
        /*004c*/ 	.word	0x00000000
        /*0050*/ 	.short	0x0001
        /*0052*/ 	.short	0x0008
        /*0054*/ 	.byte	0x00, 0xf5, 0x21, 0x00


	//----- nvinfo : EIATTR_KPARAM_INFO
	.align		4
.L_44:
        /*0058*/ 	.byte	0x04, 0x17
        /*005a*/ 	.short	(.L_46 - .L_45)
.L_45:
        /*005c*/ 	.word	0x00000000
        /*0060*/ 	.short	0x0000
        /*0062*/ 	.short	0x0000
        /*0064*/ 	.byte	0x00, 0xf5, 0x21, 0x00


	//----- nvinfo : EIATTR_SPARSE_MMA_MASK
	.align		4
.L_46:
        /*0068*/ 	.byte	0x03, 0x50
        /*006a*/ 	.short	0x0000


	//----- nvinfo : EIATTR_MAXREG_COUNT
	.align		4
        /*006c*/ 	.byte	0x03, 0x1b
        /*006e*/ 	.short	0x00ff


	//----- nvinfo : EIATTR_MERCURY_ISA_VERSION
	.align		4
        /*0070*/ 	.byte	0x03, 0x5f
        /*0072*/ 	.short	0x0101


	//----- nvinfo : EIATTR_VRC_CTA_INIT_COUNT
	.align		4
        /*0074*/ 	.byte	0x02, 0x4a
	.zero		1
	.zero		1


	//----- nvinfo : EIATTR_EXIT_INSTR_OFFSETS
	.align		4
        /*0078*/ 	.byte	0x04, 0x1c
        /*007a*/ 	.short	(.L_48 - .L_47)


	//   ....[0]....
.L_47:
        /*007c*/ 	.word	0x00000320


	//   ....[1]....
        /*0080*/ 	.word	0x00001aa0


	//----- nvinfo : EIATTR_CRS_STACK_SIZE
	.align		4
.L_48:
        /*0084*/ 	.byte	0x04, 0x1e
        /*0086*/ 	.short	(.L_50 - .L_49)
.L_49:
        /*0088*/ 	.word	0x00000000


	//----- nvinfo : EIATTR_CBANK_PARAM_SIZE
	.align		4
.L_50:
        /*008c*/ 	.byte	0x03, 0x19
        /*008e*/ 	.short	0x0020


	//----- nvinfo : EIATTR_PARAM_CBANK
	.align		4
        /*0090*/ 	.byte	0x04, 0x0a
        /*0092*/ 	.short	(.L_52 - .L_51)
	.align		4
.L_51:
        /*0094*/ 	.word	index@(.nv.constant0._Z22generateSpectrumKernelP6float2S0_jjff)
        /*0098*/ 	.short	0x0380
        /*009a*/ 	.short	0x0020


	//----- nvinfo : EIATTR_SW_WAR
	.align		4
.L_52:
        /*009c*/ 	.byte	0x04, 0x36
        /*009e*/ 	.short	(.L_54 - .L_53)
.L_53:
        /*00a0*/ 	.word	0x00000008
.L_54:


//--------------------- .nv.callgraph             --------------------------
	.section	.nv.callgraph,"",@"SHT_CUDA_CALLGRAPH"
	.align	4
	.sectionentsize	8
	.align		4
        /*0000*/ 	.word	0x00000000
	.align		4
        /*0004*/ 	.word	0xffffffff
	.align		4
        /*0008*/ 	.word	0x00000000
	.align		4
        /*000c*/ 	.word	0xfffffffe
	.align		4
        /*0010*/ 	.word	0x00000000
	.align		4
        /*0014*/ 	.word	0xfffffffd
	.align		4
        /*0018*/ 	.word	0x00000000
	.align		4
        /*001c*/ 	.word	0xfffffffc


//--------------------- .nv.constant4             --------------------------
	.section	.nv.constant4,"a",@progbits
	.align	8
	.align		8
.nv.constant4:
        /*0000*/ 	.dword	__cudart_i2opi_f


//--------------------- .text._Z20calculateSlopeKernelPfP6float2jj --------------------------
	.section	.text._Z20calculateSlopeKernelPfP6float2jj,"ax",@progbits
	.align	128
        .global         _Z20calculateSlopeKernelPfP6float2jj
        .type           _Z20calculateSlopeKernelPfP6float2jj,@function
        .size           _Z20calculateSlopeKernelPfP6float2jj,(.L_x_40 - _Z20calculateSlopeKernelPfP6float2jj)
        .other          _Z20calculateSlopeKernelPfP6float2jj,@"STO_CUDA_ENTRY STV_DEFAULT"
_Z20calculateSlopeKernelPfP6float2jj:
.text._Z20calculateSlopeKernelPfP6float2jj:
[----:B------:R-:W-:Y:S01]  /*0000*/  LDC R1, c[0x0][0x37c] ;  /* 0x0000df00ff017b82 */ /* 0x000fe20000000800 */
[----:B------:R-:W0:Y:S07]  /*0010*/  S2R R2, SR_TID.Y ;  /* 0x0000000000027919 */ /* 0x000e2e0000002200 */
[----:B------:R-:W1:Y:S01]  /*0020*/  LDC R0, c[0x0][0x360] ;  /* 0x0000d800ff007b82 */ /* 0x000e620000000800 */
[----:B------:R-:W2:Y:S01]  /*0030*/  LDCU.64 UR6, c[0x0][0x390] ;  /* 0x00007200ff0677ac */ /* 0x000ea20008000a00 */
[----:B------:R-:W1:Y:S06]  /*0040*/  S2R R5, SR_TID.X ;  /* 0x0000000000057919 */ /* 0x000e6c0000002100 */
[----:B------:R-:W0:Y:S08]  /*0050*/  S2UR UR5, SR_CTAID.Y ;  /* 0x00000000000579c3 */ /* 0x000e300000002600 */
[----:B------:R-:W0:Y:S08]  /*0060*/  LDC R3, c[0x0][0x364] ;  /* 0x0000d900ff037b82 */ /* 0x000e300000000800 */
[----:B------:R-:W1:Y:S01]  /*0070*/  S2UR UR4, SR_CTAID.X ;  /* 0x00000000000479c3 */ /* 0x000e620000002500 */
[----:B0-----:R-:W-:Y:S01]  /*0080*/  IMAD R3, R3, UR5, R2 ;  /* 0x0000000503037c24 */ /* 0x001fe2000f8e0202 */
[----:B--2---:R-:W-:-:S04]  /*0090*/  UIADD3 UR5, UPT, UPT, UR6, -0x1, URZ ;  /* 0xffffffff06057890 */ /* 0x004fc8000fffe0ff */
[----:B------:R-:W-:Y:S01]  /*00a0*/  ISETP.NE.AND P0, PT, R3, RZ, PT ;  /* 0x000000ff0300720c */ /* 0x000fe20003f05270 */
[----:B-1----:R-:W-:Y:S01]  /*00b0*/  IMAD R0, R0, UR4, R5 ;  /* 0x0000000400007c24 */ /* 0x002fe2000f8e0205 */
[----:B------:R-:W-:-:S03]  /*00c0*/  UIADD3 UR4, UPT, UPT, UR7, -0x1, URZ ;  /* 0xffffffff07047890 */ /* 0x000fc6000fffe0ff */
[----:B------:R-:W-:Y:S01]  /*00d0*/  IMAD R13, R3, UR6, R0 ;  /* 0x00000006030d7c24 */ /* 0x000fe2000f8e0200 */
[----:B------:R-:W-:-:S04]  /*00e0*/  ISETP.EQ.OR P0, PT, R0, RZ, !P0 ;  /* 0x000000ff0000720c */ /* 0x000fc80004702670 */
[----:B------:R-:W-:-:S04]  /*00f0*/  ISETP.GE.U32.OR P0, PT, R0, UR5, P0 ;  /* 0x0000000500007c0c */ /* 0x000fc80008706470 */
[----:B------:R-:W-:Y:S01]  /*0100*/  ISETP.GE.U32.OR P0, PT, R3, UR4, P0 ;  /* 0x0000000403007c0c */ /* 0x000fe20008706470 */
[----:B------:R-:W0:-:S12]  /*0110*/  LDCU.64 UR4, c[0x0][0x358] ;  /* 0x00006b00ff0477ac */ /* 0x000e180008000a00 */
[----:B------:R-:W1:Y:S01]  /*0120*/  @!P0 LDC.64 R8, c[0x0][0x380] ;  /* 0x0000e000ff088b82 */ /* 0x000e620000000a00 */
[C---:B------:R-:W-:Y:S02]  /*0130*/  @!P0 IADD3 R3, PT, PT, R13.reuse, 0x1, RZ ;  /* 0x000000010d038810 */ /* 0x040fe40007ffe0ff */
[C---:B------:R-:W-:Y:S02]  /*0140*/  @!P0 IADD3 R5, PT, PT, R13.reuse, -0x1, RZ ;  /* 0xffffffff0d058810 */ /* 0x040fe40007ffe0ff */
[C---:B------:R-:W-:Y:S02]  /*0150*/  @!P0 IADD3 R7, PT, PT, R13.reuse, UR6, RZ ;  /* 0x000000060d078c10 */ /* 0x040fe4000fffe0ff */
[----:B------:R-:W-:Y:S01]  /*0160*/  @!P0 IADD3 R11, PT, PT, R13, -UR6, RZ ;  /* 0x800000060d0b8c10 */ /* 0x000fe2000fffe0ff */
[----:B-1----:R-:W-:-:S04]  /*0170*/  @!P0 IMAD.WIDE.U32 R2, R3, 0x4, R8 ;  /* 0x0000000403028825 */ /* 0x002fc800078e0008 */
[--C-:B------:R-:W-:Y:S02]  /*0180*/  @!P0 IMAD.WIDE.U32 R4, R5, 0x4, R8.reuse ;  /* 0x0000000405048825 */ /* 0x100fe400078e0008 */
[----:B0-----:R-:W2:Y:S02]  /*0190*/  @!P0 LDG.E R2, desc[UR4][R2.64] ;  /* 0x0000000402028981 */ /* 0x001ea4000c1e1900 */
[--C-:B------:R-:W-:Y:S02]  /*01a0*/  @!P0 IMAD.WIDE.U32 R6, R7, 0x4, R8.reuse ;  /* 0x0000000407068825 */ /* 0x100fe400078e0008 */
[----:B------:R-:W2:Y:S02]  /*01b0*/  @!P0 LDG.E R5, desc[UR4][R4.64] ;  /* 0x0000000404058981 */ /* 0x000ea4000c1e1900 */
[----:B------:R-:W-:Y:S02]  /*01c0*/  @!P0 IMAD.WIDE.U32 R8, R11, 0x4, R8 ;  /* 0x000000040b088825 */ /* 0x000fe400078e0008 */
[----:B------:R-:W3:Y:S01]  /*01d0*/  @!P0 LDG.E R6, desc[UR4][R6.64] ;  /* 0x0000000406068981 */ /* 0x000ee2000c1e1900 */
[----:B------:R-:W0:Y:S03]  /*01e0*/  LDC.64 R10, c[0x0][0x388] ;  /* 0x0000e200ff0a7b82 */ /* 0x000e260000000a00 */
[----:B------:R-:W3:Y:S01]  /*01f0*/  @!P0 LDG.E R9, desc[UR4][R8.64] ;  /* 0x0000000408098981 */ /* 0x000ee2000c1e1900 */
[----:B------:R-:W-:Y:S01]  /*0200*/  CS2R R14, SRZ ;  /* 0x00000000000e7805 */ /* 0x000fe2000001ff00 */
[----:B0-----:R-:W-:-:S04]  /*0210*/  IMAD.WIDE.U32 R10, R13, 0x8, R10 ;  /* 0x000000080d0a7825 */ /* 0x001fc800078e000a */
[----:B--2---:R-:W-:Y:S01]  /*0220*/  @!P0 FADD R14, R2, -R5 ;  /* 0x80000005020e8221 */ /* 0x004fe20000000000 */
[----:B---3--:R-:W-:-:S05]  /*0230*/  @!P0 FADD R15, R6, -R9 ;  /* 0x80000009060f8221 */ /* 0x008fca0000000000 */
[----:B------:R-:W-:Y:S01]  /*0240*/  STG.E.64 desc[UR4][R10.64], R14 ;  /* 0x0000000e0a007986 */ /* 0x000fe2000c101b04 */
[----:B------:R-:W-:Y:S05]  /*0250*/  EXIT ;  /* 0x000000000000794d */ /* 0x000fea0003800000 */
.L_x_0:
[----:B------:R-:W-:-:S00]  /*0260*/  BRA `(.L_x_0) ;  /* 0xfffffffc00fc7947 */ /* 0x000fc0000383ffff */
[----:B------:R-:W-:-:S00]  /*0270*/  NOP ;  /* 0x0000000000007918 */ /* 0x000fc00000000000 */
        /* <DEDUP_REMOVED lines=8> */
.L_x_40:


//--------------------- .text._Z22generateSpectrumKernelP6float2S0_jjff --------------------------
	.section	.text._Z22generateSpectrumKernelP6float2S0_jjff,"ax",@progbits
	.align	128
        .global         _Z22generateSpectrumKernelP6float2S0_jjff
        .type           _Z22generateSpectrumKernelP6float2S0_jjff,@function
        .size           _Z22generateSpectrumKernelP6float2S0_jjff,(.L_x_39 - _Z22generateSpectrumKernelP6float2S0_jjff)
        .other          _Z22generateSpectrumKernelP6float2S0_jjff,@"STO_CUDA_ENTRY STV_DEFAULT"
_Z22generateSpectrumKernelP6float2S0_jjff:
.text._Z22generateSpectrumKernelP6float2S0_jjff:
[----:B------:R-:W0:Y:S01]  /*0000*/  LDC R1, c[0x0][0x37c] ;  /* 0x0000df00ff017b82 */ /* 0x000e220000000800 */
[----:B------:R-:W1:Y:S07]  /*0010*/  S2R R0, SR_TID.X ;  /* 0x0000000000007919 */ /* 0x000e6e0000002100 */
[----:B------:R-:W2:Y:S01]  /*0020*/  LDC R11, c[0x0][0x39c] ;  /* 0x0000e700ff0b7b82 */ /* 0x000ea20000000800 */
[----:B------:R-:W-:Y:S01]  /*0030*/  BSSY.RECONVERGENT B0, `(.L_x_1) ;  /* 0x0000019000007945 */ /* 0x000fe20003800200 */
[----:B0-----:R-:W-:Y:S01]  /*0040*/  VIADD R1, R1, 0xffffffe0 ;  /* 0xffffffe001017836 */ /* 0x001fe20000000000 */
[----:B------:R-:W0:Y:S05]  /*0050*/  S2R R9, SR_TID.Y ;  /* 0x0000000000097919 */ /* 0x000e2a0000002200 */
[----:B------:R-:W1:Y:S08]  /*0060*/  S2UR UR4, SR_CTAID.X ;  /* 0x00000000000479c3 */ /* 0x000e700000002500 */
[----:B------:R-:W1:Y:S01]  /*0070*/  LDC R3, c[0x0][0x360] ;  /* 0x0000d800ff037b82 */ /* 0x000e620000000800 */
[----:B--2---:R-:W2:Y:S07]  /*0080*/  MUFU.RCP R4, R11 ;  /* 0x0000000b00047308 */ /* 0x004eae0000001000 */
[----:B------:R-:W0:Y:S08]  /*0090*/  S2UR UR5, SR_CTAID.Y ;  /* 0x00000000000579c3 */ /* 0x000e300000002600 */
[----:B------:R-:W0:Y:S01]  /*00a0*/  LDC R8, c[0x0][0x364] ;  /* 0x0000d900ff087b82 */ /* 0x000e220000000800 */
[----:B-1----:R-:W-:Y:S01]  /*00b0*/  IMAD R3, R3, UR4, R0 ;  /* 0x0000000403037c24 */ /* 0x002fe2000f8e0200 */
[----:B------:R-:W1:Y:S01]  /*00c0*/  LDCU UR4, c[0x0][0x390] ;  /* 0x00007200ff0477ac */ /* 0x000e620008000800 */
[----:B--2---:R-:W-:-:S05]  /*00d0*/  FFMA R5, R4, -R11, 1 ;  /* 0x3f80000004057423 */ /* 0x004fca000000080b */
[----:B------:R-:W2:Y:S01]  /*00e0*/  LDC R0, c[0x0][0x39c] ;  /* 0x0000e700ff007b82 */ /* 0x000ea20000000800 */
[----:B------:R-:W-:Y:S01]  /*00f0*/  I2FP.F32.U32 R2, R3 ;  /* 0x0000000300027245 */ /* 0x000fe20000201000 */
[----:B------:R-:W-:-:S04]  /*0100*/  FFMA R5, R4, R5, R4 ;  /* 0x0000000504057223 */ /* 0x000fc80000000004 */
[----:B------:R-:W-:-:S04]  /*0110*/  FMUL R2, R2, 3.1415927410125732422 ;  /* 0x40490fdb02027820 */ /* 0x000fc80000400000 */
[----:B------:R-:W3:Y:S01]  /*0120*/  FCHK P0, R2, R11 ;  /* 0x0000000b02007302 */ /* 0x000ee20000000000 */
[----:B------:R-:W-:Y:S01]  /*0130*/  FFMA R6, R2, R5, RZ ;  /* 0x0000000502067223 */ /* 0x000fe200000000ff */
[----:B0-----:R-:W-:-:S03]  /*0140*/  IMAD R4, R8, UR5, R9 ;  /* 0x0000000508047c24 */ /* 0x001fc6000f8e0209 */
[----:B------:R-:W-:-:S04]  /*0150*/  FFMA R7, R6, -R11, R2 ;  /* 0x8000000b06077223 */ /* 0x000fc80000000002 */
[----:B------:R-:W-:Y:S01]  /*0160*/  FFMA R6, R5, R7, R6 ;  /* 0x0000000705067223 */ /* 0x000fe20000000006 */
[----:B-1----:R-:W-:Y:S01]  /*0170*/  IMAD R5, R4, UR4, R3 ;  /* 0x0000000404057c24 */ /* 0x002fe2000f8e0203 */
[----:B---3--:R-:W-:Y:S06]  /*0180*/  @!P0 BRA `(.L_x_2) ;  /* 0x00000000000c8947 */ /* 0x008fec0003800000 */
[----:B------:R-:W-:-:S07]  /*0190*/  MOV R8, 0x1b0 ;  /* 0x000001b000087802 */ /* 0x000fce0000000f00 */
[----:B--2---:R-:W-:Y:S05]  /*01a0*/  CALL.REL.NOINC `($__internal_1_$__cuda_sm3x_div_rn_noftz_f32_slowpath) ;  /* 0x0000001800987944 */ /* 0x004fea0003c00000 */
[----:B------:R-:W-:-:S07]  /*01b0*/  IMAD.MOV.U32 R6, RZ, RZ, R2 ;  /* 0x000000ffff067224 */ /* 0x000fce00078e0002 */
.L_x_2:
[----:B------:R-:W-:Y:S05]  /*01c0*/  BSYNC.RECONVERGENT B0 ;  /* 0x0000000000007941 */ /* 0x000fea0003800200 */
.L_x_1:
[----:B------:R-:W0:Y:S01]  /*01d0*/  LDC R10, c[0x0][0x39c] ;  /* 0x0000e700ff0a7b82 */ /* 0x000e220000000800 */
[----:B------:R-:W-:Y:S01]  /*01e0*/  I2FP.F32.U32 R2, R4 ;  /* 0x0000000400027245 */ /* 0x000fe20000201000 */
[----:B------:R-:W-:Y:S04]  /*01f0*/  BSSY.RECONVERGENT B0, `(.L_x_3) ;  /* 0x000000d000007945 */ /* 0x000fe80003800200 */
[----:B------:R-:W-:Y:S01]  /*0200*/  FMUL R7, R2, 6.2831854820251464844 ;  /* 0x40c90fdb02077820 */ /* 0x000fe20000400000 */
[----:B0-----:R-:W0:Y:S08]  /*0210*/  MUFU.RCP R9, R10 ;  /* 0x0000000a00097308 */ /* 0x001e300000001000 */
[----:B------:R-:W1:Y:S01]  /*0220*/  FCHK P0, R7, R10 ;  /* 0x0000000a07007302 */ /* 0x000e620000000000 */
[----:B0-----:R-:W-:-:S04]  /*0230*/  FFMA R8, R9, -R10, 1 ;  /* 0x3f80000009087423 */ /* 0x001fc8000000080a */
[----:B------:R-:W-:-:S04]  /*0240*/  FFMA R2, R9, R8, R9 ;  /* 0x0000000809027223 */ /* 0x000fc80000000009 */
[----:B------:R-:W-:-:S04]  /*0250*/  FFMA R8, R2, R7, RZ ;  /* 0x0000000702087223 */ /* 0x000fc800000000ff */
[----:B------:R-:W-:-:S04]  /*0260*/  FFMA R9, R8, -R10, R7 ;  /* 0x8000000a08097223 */ /* 0x000fc80000000007 */
[----:B------:R-:W-:Y:S01]  /*0270*/  FFMA R2, R2, R9, R8 ;  /* 0x0000000902027223 */ /* 0x000fe20000000008 */
[----:B-1----:R-:W-:Y:S06]  /*0280*/  @!P0 BRA `(.L_x_4) ;  /* 0x00000000000c8947 */ /* 0x002fec0003800000 */
[----:B------:R-:W-:Y:S01]  /*0290*/  IMAD.MOV.U32 R2, RZ, RZ, R7 ;  /* 0x000000ffff027224 */ /* 0x000fe200078e0007 */
[----:B------:R-:W-:-:S07]  /*02a0*/  MOV R8, 0x2c0 ;  /* 0x000002c000087802 */ /* 0x000fce0000000f00 */
[----:B--2---:R-:W-:Y:S05]  /*02b0*/  CALL.REL.NOINC `($__internal_1_$__cuda_sm3x_div_rn_noftz_f32_slowpath) ;  /* 0x0000001800547944 */ /* 0x004fea0003c00000 */
.L_x_4:
[----:B------:R-:W-:Y:S05]  /*02c0*/  BSYNC.RECONVERGENT B0 ;  /* 0x0000000000007941 */ /* 0x000fea0003800200 */
.L_x_3:
[----:B------:R-:W0:Y:S01]  /*02d0*/  LDCU.64 UR4, c[0x0][0x390] ;  /* 0x00007200ff0477ac */ /* 0x000e220008000a00 */
[----:B------:R-:W-:-:S04]  /*02e0*/  FMUL R7, R2, R2 ;  /* 0x0000000202077220 */ /* 0x000fc80000400000 */
[----:B------:R-:W-:Y:S01]  /*02f0*/  FFMA R7, R6, R6, R7 ;  /* 0x0000000606077223 */ /* 0x000fe20000000007 */
[----:B0-----:R-:W-:-:S04]  /*0300*/  ISETP.GE.U32.AND P0, PT, R4, UR5, PT ;  /* 0x0000000504007c0c */ /* 0x001fc8000bf06070 */
[----:B------:R-:W-:-:S13]  /*0310*/  ISETP.GE.U32.OR P0, PT, R3, UR4, P0 ;  /* 0x0000000403007c0c */ /* 0x000fda0008706470 */
[----:B------:R-:W-:Y:S05]  /*0320*/  @P0 EXIT ;  /* 0x000000000000094d */ /* 0x000fea0003800000 */
[----:B--2---:R-:W-:Y:S01]  /*0330*/  VIADD R0, R7, 0xf3000000 ;  /* 0xf300000007007836 */ /* 0x004fe20000000000 */
[----:B------:R0:W1:Y:S01]  /*0340*/  MUFU.RSQ R2, R7 ;  /* 0x0000000700027308 */ /* 0x0000620000001400 */
[----:B------:R-:W-:Y:S03]  /*0350*/  BSSY.RECONVERGENT B0, `(.L_x_5) ;  /* 0x000000e000007945 */ /* 0x000fe60003800200 */
[----:B------:R-:W-:-:S13]  /*0360*/  ISETP.GT.U32.AND P0, PT, R0, 0x727fffff, PT ;  /* 0x727fffff0000780c */ /* 0x000fda0003f04070 */
[----:B01----:R-:W-:Y:S05]  /*0370*/  @!P0 BRA `(.L_x_6) ;  /* 0x00000000001c8947 */ /* 0x003fea0003800000 */
[----:B------:R-:W-:Y:S01]  /*0380*/  BSSY.RECONVERGENT B1, `(.L_x_7) ;  /* 0x0000004000017945 */ /* 0x000fe20003800200 */
[----:B------:R-:W-:Y:S01]  /*0390*/  IMAD.MOV.U32 R0, RZ, RZ, R7 ;  /* 0x000000ffff007224 */ /* 0x000fe200078e0007 */
[----:B------:R-:W-:-:S07]  /*03a0*/  MOV R10, 0x3c0 ;  /* 0x000003c0000a7802 */ /* 0x000fce0000000f00 */
[----:B------:R-:W-:Y:S05]  /*03b0*/  CALL.REL.NOINC `($__internal_0_$__cuda_sm20_sqrt_rn_f32_slowpath) ;  /* 0x0000001400bc7944 */ /* 0x000fea0003c00000 */
[----:B------:R-:W-:Y:S05]  /*03c0*/  BSYNC.RECONVERGENT B1 ;  /* 0x0000000000017941 */ /* 0x000fea0003800200 */
.L_x_7:
[----:B------:R-:W-:Y:S01]  /*03d0*/  IMAD.MOV.U32 R0, RZ, RZ, R2 ;  /* 0x000000ffff007224 */ /* 0x000fe200078e0002 */
[----:B------:R-:W-:Y:S06]  /*03e0*/  BRA `(.L_x_8) ;  /* 0x0000000000107947 */ /* 0x000fec0003800000 */
.L_x_6:
[----:B------:R-:W-:Y:S01]  /*03f0*/  FMUL.FTZ R0, R7, R2 ;  /* 0x0000000207007220 */ /* 0x000fe20000410000 */
[----:B------:R-:W-:-:S03]  /*0400*/  FMUL.FTZ R2, R2, 0.5 ;  /* 0x3f00000002027820 */ /* 0x000fc60000410000 */
[----:B------:R-:W-:-:S04]  /*0410*/  FFMA R7, -R0, R0, R7 ;  /* 0x0000000000077223 */ /* 0x000fc80000000107 */
[----:B------:R-:W-:-:S07]  /*0420*/  FFMA R0, R7, R2, R0 ;  /* 0x0000000207007223 */ /* 0x000fce0000000000 */
.L_x_8:
[----:B------:R-:W-:Y:S05]  /*0430*/  BSYNC.RECONVERGENT B0 ;  /* 0x0000000000007941 */ /* 0x000fea0003800200 */
.L_x_5:
[----:B------:R-:W-:Y:S01]  /*0440*/  FMUL R0, R0, 9.8100004196166992188 ;  /* 0x411cf5c300007820 */ /* 0x000fe20000400000 */
[----:B------:R-:W0:Y:S01]  /*0450*/  LDCU.64 UR6, c[0x0][0x358] ;  /* 0x00006b00ff0677ac */ /* 0x000e220008000a00 */
[----:B------:R-:W-:Y:S02]  /*0460*/  BSSY.RECONVERGENT B0, `(.L_x_9) ;  /* 0x000000f000007945 */ /* 0x000fe40003800200 */
[----:B------:R-:W-:Y:S01]  /*0470*/  VIADD R2, R0, 0xf3000000 ;  /* 0xf300000000027836 */ /* 0x000fe20000000000 */
[----:B------:R1:W2:Y:S04]  /*0480*/  MUFU.RSQ R7, R0 ;  /* 0x0000000000077308 */ /* 0x0002a80000001400 */
[----:B------:R-:W-:-:S13]  /*0490*/  ISETP.GT.U32.AND P0, PT, R2, 0x727fffff, PT ;  /* 0x727fffff0200780c */ /* 0x000fda0003f04070 */
[----:B012---:R-:W-:Y:S05]  /*04a0*/  @!P0 BRA `(.L_x_10) ;  /* 0x0000000000188947 */ /* 0x007fea0003800000 */
[----:B------:R-:W-:Y:S01]  /*04b0*/  BSSY.RECONVERGENT B1, `(.L_x_11) ;  /* 0x0000003000017945 */ /* 0x000fe20003800200 */
[----:B------:R-:W-:-:S07]  /*04c0*/  MOV R10, 0x4e0 ;  /* 0x000004e0000a7802 */ /* 0x000fce0000000f00 */
[----:B------:R-:W-:Y:S05]  /*04d0*/  CALL.REL.NOINC `($__internal_0_$__cuda_sm20_sqrt_rn_f32_slowpath) ;  /* 0x0000001400747944 */ /* 0x000fea0003c00000 */
[----:B------:R-:W-:Y:S05]  /*04e0*/  BSYNC.RECONVERGENT B1 ;  /* 0x0000000000017941 */ /* 0x000fea0003800200 */
.L_x_11:
[----:B------:R-:W-:Y:S01]  /*04f0*/  IMAD.MOV.U32 R13, RZ, RZ, R2 ;  /* 0x000000ffff0d7224 */ /* 0x000fe200078e0002 */
[----:B------:R-:W-:Y:S06]  /*0500*/  BRA `(.L_x_12) ;  /* 0x0000000000107947 */ /* 0x000fec0003800000 */
.L_x_10:
[----:B------:R-:W-:Y:S01]  /*0510*/  FMUL.FTZ R13, R0, R7 ;  /* 0x00000007000d7220 */ /* 0x000fe20000410000 */
[----:B------:R-:W-:-:S03]  /*0520*/  FMUL.FTZ R2, R7, 0.5 ;  /* 0x3f00000007027820 */ /* 0x000fc60000410000 */
[----:B------:R-:W-:-:S04]  /*0530*/  FFMA R0, -R13, R13, R0 ;  /* 0x0000000d0d007223 */ /* 0x000fc80000000100 */
[----:B------:R-:W-:-:S07]  /*0540*/  FFMA R13, R0, R2, R13 ;  /* 0x00000002000d7223 */ /* 0x000fce000000000d */
.L_x_12:
[----:B------:R-:W-:Y:S05]  /*0550*/  BSYNC.RECONVERGENT B0 ;  /* 0x0000000000007941 */ /* 0x000fea0003800200 */
.L_x_9:
[----:B------:R-:W0:Y:S01]  /*0560*/  LDCU.64 UR4, c[0x0][0x390] ;  /* 0x00007200ff0477ac */ /* 0x000e220008000a00 */
[----:B------:R-:W1:Y:S01]  /*0570*/  LDC.64 R6, c[0x0][0x380] ;  /* 0x0000e000ff067b82 */ /* 0x000e620000000a00 */
[----:B------:R-:W-:Y:S01]  /*0580*/  LOP3.LUT R4, RZ, R4, RZ, 0x33, !PT ;  /* 0x00000004ff047212 */ /* 0x000fe200078e33ff */
[----:B------:R-:W2:Y:S03]  /*0590*/  LDCU UR10, c[0x0][0x398] ;  /* 0x00007300ff0a77ac */ /* 0x000ea60008000800 */
[----:B0-----:R-:W-:-:S05]  /*05a0*/  IADD3 R4, PT, PT, R4, UR5, RZ ;  /* 0x0000000504047c10 */ /* 0x001fca000fffe0ff */
[----:B------:R-:W-:Y:S02]  /*05b0*/  IMAD R3, R4, UR4, R3 ;  /* 0x0000000404037c24 */ /* 0x000fe4000f8e0203 */
[----:B-1----:R-:W-:-:S04]  /*05c0*/  IMAD.WIDE.U32 R8, R5, 0x8, R6 ;  /* 0x0000000805087825 */ /* 0x002fc800078e0006 */
[----:B------:R-:W-:Y:S02]  /*05d0*/  IMAD.WIDE.U32 R6, R3, 0x8, R6 ;  /* 0x0000000803067825 */ /* 0x000fe400078e0006 */
[----:B------:R-:W5:Y:S04]  /*05e0*/  LDG.E.64 R8, desc[UR6][R8.64] ;  /* 0x0000000608087981 */ /* 0x000f68000c1e1b00 */
[----:B------:R-:W5:Y:S01]  /*05f0*/  LDG.E.64 R6, desc[UR6][R6.64] ;  /* 0x0000000606067981 */ /* 0x000f62000c1e1b00 */
[----:B--2---:R-:W-:Y:S01]  /*0600*/  FMUL R15, R13, UR10 ;  /* 0x0000000a0d0f7c20 */ /* 0x004fe20008400000 */
[----:B------:R-:W-:Y:S03]  /*0610*/  BSSY.RECONVERGENT B0, `(.L_x_13) ;  /* 0x0000042000007945 */ /* 0x000fe60003800200 */
[C---:B------:R-:W-:Y:S01]  /*0620*/  FMUL R0, R15.reuse, 0.63661974668502807617 ;  /* 0x3f22f9830f007820 */ /* 0x040fe20000400000 */
[----:B------:R-:W-:-:S05]  /*0630*/  FSETP.GE.AND P0, PT, |R15|, 105615, PT ;  /* 0x47ce47800f00780b */ /* 0x000fca0003f06200 */
[----:B------:R-:W0:Y:S02]  /*0640*/  F2I.NTZ R0, R0 ;  /* 0x0000000000007305 */ /* 0x000e240000203100 */
[----:B0-----:R-:W-:Y:S01]  /*0650*/  I2FP.F32.S32 R18, R0 ;  /* 0x0000000000127245 */ /* 0x001fe20000201400 */
[----:B------:R-:W-:-:S04]  /*0660*/  IMAD.MOV.U32 R21, RZ, RZ, R0 ;  /* 0x000000ffff157224 */ /* 0x000fc800078e0000 */
[----:B------:R-:W-:-:S04]  /*0670*/  FFMA R3, R18, -1.5707962512969970703, R15 ;  /* 0xbfc90fda12037823 */ /* 0x000fc8000000000f */
[----:B------:R-:W-:-:S04]  /*0680*/  FFMA R3, R18, -7.5497894158615963534e-08, R3 ;  /* 0xb3a2216812037823 */ /* 0x000fc80000000003 */
[----:B------:R-:W-:-:S04]  /*0690*/  FFMA R18, R18, -5.3903029534742383927e-15, R3 ;  /* 0xa7c234c512127823 */ /* 0x000fc80000000003 */
[----:B------:R-:W-:Y:S01]  /*06a0*/  IMAD.MOV.U32 R2, RZ, RZ, R18 ;  /* 0x000000ffff027224 */ /* 0x000fe200078e0012 */
[----:B------:R-:W-:Y:S06]  /*06b0*/  @!P0 BRA `(.L_x_14) ;  /* 0x0000000000dc8947 */ /* 0x000fec0003800000 */
[----:B------:R-:W-:-:S13]  /*06c0*/  FSETP.NEU.AND P0, PT, |R15|, +INF , PT ;  /* 0x7f8000000f00780b */ /* 0x000fda0003f0d200 */
[----:B------:R-:W-:Y:S01]  /*06d0*/  @!P0 FMUL R2, RZ, R15 ;  /* 0x0000000fff028220 */ /* 0x000fe20000400000 */
[----:B------:R-:W-:Y:S01]  /*06e0*/  @!P0 IMAD.MOV.U32 R0, RZ, RZ, RZ ;  /* 0x000000ffff008224 */ /* 0x000fe200078e00ff */
[----:B------:R-:W-:Y:S06]  /*06f0*/  @!P0 BRA `(.L_x_14) ;  /* 0x0000000000cc8947 */ /* 0x000fec0003800000 */
[----:B------:R-:W-:Y:S01]  /*0700*/  IMAD.SHL.U32 R2, R15, 0x100, RZ ;  /* 0x000001000f027824 */ /* 0x000fe200078e00ff */
[----:B------:R-:W0:Y:S01]  /*0710*/  LDCU.64 UR8, c[0x4][URZ] ;  /* 0x01000000ff0877ac */ /* 0x000e220008000a00 */
[----:B------:R-:W-:Y:S02]  /*0720*/  IMAD.MOV.U32 R10, RZ, RZ, RZ ;  /* 0x000000ffff0a7224 */ /* 0x000fe400078e00ff */
[----:B------:R-:W-:Y:S01]  /*0730*/  IMAD.MOV.U32 R0, RZ, RZ, R1 ;  /* 0x000000ffff007224 */ /* 0x000fe200078e0001 */
[----:B------:R-:W-:Y:S01]  /*0740*/  LOP3.LUT R19, R2, 0x80000000, RZ, 0xfc, !PT ;  /* 0x8000000002137812 */ /* 0x000fe200078efcff */
[----:B------:R-:W-:Y:S01]  /*0750*/  UMOV UR5, URZ ;  /* 0x000000ff00057c82 */ /* 0x000fe20008000000 */
[----:B------:R-:W-:-:S05]  /*0760*/  UMOV UR4, URZ ;  /* 0x000000ff00047c82 */ /* 0x000fca0008000000 */
.L_x_15:
[----:B0-----:R-:W-:Y:S01]  /*0770*/  IMAD.U32 R16, RZ, RZ, UR8 ;  /* 0x00000008ff107e24 */ /* 0x001fe2000f8e00ff */
[----:B------:R-:W-:-:S05]  /*0780*/  MOV R17, UR9 ;  /* 0x0000000900117c02 */ /* 0x000fca0008000f00 */
[----:B------:R-:W2:Y:S01]  /*0790*/  LDG.E.CONSTANT R2, desc[UR6][R16.64] ;  /* 0x0000000610027981 */ /* 0x000ea2000c1e9900 */
[----:B------:R-:W-:Y:S02]  /*07a0*/  UIADD3 UR8, UP0, UPT, UR8, 0x4, URZ ;  /* 0x0000000408087890 */ /* 0x000fe4000ff1e0ff */
[----:B------:R-:W-:Y:S02]  /*07b0*/  UIADD3 UR4, UPT, UPT, UR4, 0x1, URZ ;  /* 0x0000000104047890 */ /* 0x000fe4000fffe0ff */
[----:B------:R-:W-:Y:S02]  /*07c0*/  UIADD3.X UR9, UPT, UPT, URZ, UR9, URZ, UP0, !UPT ;  /* 0x00000009ff097290 */ /* 0x000fe400087fe4ff */
[----:B------:R-:W-:Y:S01]  /*07d0*/  UISETP.NE.AND UP0, UPT, UR4, 0x6, UPT ;  /* 0x000000060400788c */ /* 0x000fe2000bf05270 */
[----:B--2---:R-:W-:-:S03]  /*07e0*/  IMAD.WIDE.U32 R2, R2, R19, RZ ;  /* 0x0000001302027225 */ /* 0x004fc600078e00ff */
[----:B------:R-:W-:-:S04]  /*07f0*/  IADD3 R11, P0, PT, R2, R10, RZ ;  /* 0x0000000a020b7210 */ /* 0x000fc80007f1e0ff */
[----:B------:R-:W-:Y:S01]  /*0800*/  IADD3.X R10, PT, PT, R3, UR5, RZ, P0, !PT ;  /* 0x00000005030a7c10 */ /* 0x000fe200087fe4ff */
[----:B------:R0:W-:Y:S02]  /*0810*/  STL [R0], R11 ;  /* 0x0000000b00007387 */ /* 0x0001e40000100800 */
[----:B0-----:R-:W-:Y:S01]  /*0820*/  VIADD R0, R0, 0x4 ;  /* 0x0000000400007836 */ /* 0x001fe20000000000 */
[----:B------:R-:W-:Y:S06]  /*0830*/  BRA.U UP0, `(.L_x_15) ;  /* 0xfffffffd00cc7547 */ /* 0x000fec000b83ffff */
[----:B------:R-:W-:Y:S01]  /*0840*/  SHF.R.U32.HI R4, RZ, 0x17, R15 ;  /* 0x00000017ff047819 */ /* 0x000fe2000001160f */
[----:B------:R0:W-:Y:S03]  /*0850*/  STL [R1+0x18], R10 ;  /* 0x0000180a01007387 */ /* 0x0001e60000100800 */
[C---:B------:R-:W-:Y:S02]  /*0860*/  LOP3.LUT R0, R4.reuse, 0xe0, RZ, 0xc0, !PT ;  /* 0x000000e004007812 */ /* 0x040fe400078ec0ff */
[----:B------:R-:W-:-:S03]  /*0870*/  LOP3.LUT P0, RZ, R4, 0x1f, RZ, 0xc0, !PT ;  /* 0x0000001f04ff7812 */ /* 0x000fc6000780c0ff */
[----:B------:R-:W-:-:S05]  /*0880*/  VIADD R0, R0, 0xffffff80 ;  /* 0xffffff8000007836 */ /* 0x000fca0000000000 */
[----:B------:R-:W-:-:S05]  /*0890*/  SHF.R.U32.HI R0, RZ, 0x5, R0 ;  /* 0x00000005ff007819 */ /* 0x000fca0000011600 */
[----:B------:R-:W-:-:S05]  /*08a0*/  IMAD R11, R0, -0x4, R1 ;  /* 0xfffffffc000b7824 */ /* 0x000fca00078e0201 */
[----:B------:R-:W2:Y:S04]  /*08b0*/  LDL R0, [R11+0x18] ;  /* 0x000018000b007983 */ /* 0x000ea80000100800 */
[----:B------:R-:W2:Y:S04]  /*08c0*/  LDL R3, [R11+0x14] ;  /* 0x000014000b037983 */ /* 0x000ea80000100800 */
[----:B------:R-:W3:Y:S01]  /*08d0*/  @P0 LDL R2, [R11+0x10] ;  /* 0x000010000b020983 */ /* 0x000ee20000100800 */
[----:B------:R-:W-:Y:S01]  /*08e0*/  LOP3.LUT R4, R4, 0x1f, RZ, 0xc0, !PT ;  /* 0x0000001f04047812 */ /* 0x000fe200078ec0ff */
[----:B------:R-:W-:Y:S01]  /*08f0*/  UMOV UR4, 0x54442d19 ;  /* 0x54442d1900047882 */ /* 0x000fe20000000000 */
[----:B------:R-:W-:-:S02]  /*0900*/  UMOV UR5, 0x3bf921fb ;  /* 0x3bf921fb00057882 */ /* 0x000fc40000000000 */
[-C--:B--2---:R-:W-:Y:S02]  /*0910*/  @P0 SHF.L.W.U32.HI R0, R3, R4.reuse, R0 ;  /* 0x0000000403000219 */ /* 0x084fe40000010e00 */
[----:B---3--:R-:W-:Y:S02]  /*0920*/  @P0 SHF.L.W.U32.HI R3, R2, R4, R3 ;  /* 0x0000000402030219 */ /* 0x008fe40000010e03 */
[----:B------:R-:W-:Y:S02]  /*0930*/  ISETP.GE.AND P0, PT, R15, RZ, PT ;  /* 0x000000ff0f00720c */ /* 0x000fe40003f06270 */
[C---:B------:R-:W-:Y:S01]  /*0940*/  SHF.L.W.U32.HI R2, R3.reuse, 0x2, R0 ;  /* 0x0000000203027819 */ /* 0x040fe20000010e00 */
[----:B------:R-:W-:-:S03]  /*0950*/  IMAD.SHL.U32 R3, R3, 0x4, RZ ;  /* 0x0000000403037824 */ /* 0x000fc600078e00ff */
[----:B------:R-:W-:-:S04]  /*0960*/  SHF.R.S32.HI R4, RZ, 0x1f, R2 ;  /* 0x0000001fff047819 */ /* 0x000fc80000011402 */
[C---:B------:R-:W-:Y:S02]  /*0970*/  LOP3.LUT R16, R4.reuse, R3, RZ, 0x3c, !PT ;  /* 0x0000000304107212 */ /* 0x040fe400078e3cff */
[----:B------:R-:W-:Y:S02]  /*0980*/  LOP3.LUT R17, R4, R2, RZ, 0x3c, !PT ;  /* 0x0000000204117212 */ /* 0x000fe400078e3cff */
[----:B------:R-:W-:Y:S02]  /*0990*/  SHF.R.U32.HI R3, RZ, 0x1e, R0 ;  /* 0x0000001eff037819 */ /* 0x000fe40000011600 */
[C---:B------:R-:W-:Y:S02]  /*09a0*/  LOP3.LUT R4, R2.reuse, R15, RZ, 0x3c, !PT ;  /* 0x0000000f02047212 */ /* 0x040fe400078e3cff */
[----:B------:R-:W0:Y:S01]  /*09b0*/  I2F.F64.S64 R16, R16 ;  /* 0x0000001000107312 */ /* 0x000e220000301c00 */
[----:B------:R-:W-:Y:S02]  /*09c0*/  LEA.HI R0, R2, R3, RZ, 0x1 ;  /* 0x0000000302007211 */ /* 0x000fe400078f08ff */
[----:B------:R-:W-:-:S03]  /*09d0*/  ISETP.GE.AND P1, PT, R4, RZ, PT ;  /* 0x000000ff0400720c */ /* 0x000fc60003f26270 */
[----:B------:R-:W-:-:S04]  /*09e0*/  IMAD.MOV R2, RZ, RZ, -R0 ;  /* 0x000000ffff027224 */ /* 0x000fc800078e0a00 */
[----:B------:R-:W-:Y:S01]  /*09f0*/  @!P0 IMAD.MOV.U32 R0, RZ, RZ, R2 ;  /* 0x000000ffff008224 */ /* 0x000fe200078e0002 */
[----:B0-----:R-:W-:-:S10]  /*0a00*/  DMUL R10, R16, UR4 ;  /* 0x00000004100a7c28 */ /* 0x001fd40008000000 */
[----:B------:R-:W0:Y:S02]  /*0a10*/  F2F.F32.F64 R10, R10 ;  /* 0x0000000a000a7310 */ /* 0x000e240000301000 */
[----:B0-----:R-:W-:-:S07]  /*0a20*/  FSEL R2, -R10, R10, !P1 ;  /* 0x0000000a0a027208 */ /* 0x001fce0004800100 */
.L_x_14:
[----:B------:R-:W-:Y:S05]  /*0a30*/  BSYNC.RECONVERGENT B0 ;  /* 0x0000000000007941 */ /* 0x000fea0003800200 */
.L_x_13:
[----:B------:R-:W-:Y:S02]  /*0a40*/  IMAD.MOV.U32 R10, RZ, RZ, 0x37cbac00 ;  /* 0x37cbac00ff0a7424 */ /* 0x000fe400078e00ff */
[----:B------:R-:W-:Y:S01]  /*0a50*/  FMUL R3, R2, R2 ;  /* 0x0000000202037220 */ /* 0x000fe20000400000 */
[C---:B------:R-:W-:Y:S01]  /*0a60*/  LOP3.LUT R11, R0.reuse, 0x1, RZ, 0xc0, !PT ;  /* 0x00000001000b7812 */ /* 0x040fe200078ec0ff */
[----:B------:R-:W-:Y:S01]  /*0a70*/  IMAD.MOV.U32 R16, RZ, RZ, 0x3c0885e4 ;  /* 0x3c0885e4ff107424 */ /* 0x000fe200078e00ff */
[----:B------:R-:W-:Y:S01]  /*0a80*/  IADD3 R0, PT, PT, R0, 0x1, RZ ;  /* 0x0000000100007810 */ /* 0x000fe20007ffe0ff */
[----:B------:R-:W-:Y:S01]  /*0a90*/  FFMA R4, R3, R10, -0.0013887860113754868507 ;  /* 0xbab607ed03047423 */ /* 0x000fe2000000000a */
[----:B------:R-:W-:Y:S01]  /*0aa0*/  ISETP.NE.U32.AND P0, PT, R11, 0x1, PT ;  /* 0x000000010b00780c */ /* 0x000fe20003f05070 */
[----:B------:R-:W-:Y:S01]  /*0ab0*/  IMAD.MOV.U32 R11, RZ, RZ, 0x3e2aaaa8 ;  /* 0x3e2aaaa8ff0b7424 */ /* 0x000fe200078e00ff */
[----:B------:R-:W-:Y:S01]  /*0ac0*/  LOP3.LUT P1, RZ, R0, 0x2, RZ, 0xc0, !PT ;  /* 0x0000000200ff7812 */ /* 0x000fe2000782c0ff */
[----:B------:R-:W-:Y:S01]  /*0ad0*/  BSSY.RECONVERGENT B0, `(.L_x_16) ;  /* 0x0000043000007945 */ /* 0x000fe20003800200 */
[----:B------:R-:W-:-:S02]  /*0ae0*/  FSEL R4, R4, -0.00019574658654164522886, P0 ;  /* 0xb94d415304047808 */ /* 0x000fc40000000000 */
[----:B------:R-:W-:Y:S02]  /*0af0*/  FSEL R12, R16, 0.041666727513074874878, !P0 ;  /* 0x3d2aaabb100c7808 */ /* 0x000fe40004000000 */
[----:B------:R-:W-:Y:S02]  /*0b00*/  FSEL R0, R2, 1, !P0 ;  /* 0x3f80000002007808 */ /* 0x000fe40004000000 */
[----:B------:R-:W-:Y:S01]  /*0b10*/  FSEL R19, -R11, -0.4999999701976776123, !P0 ;  /* 0xbeffffff0b137808 */ /* 0x000fe20004000100 */
[----:B------:R-:W-:Y:S01]  /*0b20*/  FFMA R4, R3, R4, R12 ;  /* 0x0000000403047223 */ /* 0x000fe2000000000c */
[----:B------:R-:W-:Y:S01]  /*0b30*/  FSETP.GE.AND P0, PT, |R15|, 105615, PT ;  /* 0x47ce47800f00780b */ /* 0x000fe20003f06200 */
[C---:B------:R-:W-:Y:S02]  /*0b40*/  FFMA R17, R3.reuse, R0, RZ ;  /* 0x0000000003117223 */ /* 0x040fe400000000ff */
[----:B------:R-:W-:-:S04]  /*0b50*/  FFMA R4, R3, R4, R19 ;  /* 0x0000000403047223 */ /* 0x000fc80000000013 */
[----:B------:R-:W-:-:S04]  /*0b60*/  FFMA R20, R17, R4, R0 ;  /* 0x0000000411147223 */ /* 0x000fc80000000000 */
[----:B------:R-:W-:Y:S02]  /*0b70*/  @P1 FADD R20, RZ, -R20 ;  /* 0x80000014ff141221 */ /* 0x000fe40000000000 */
[----:B------:R-:W-:Y:S05]  /*0b80*/  @!P0 BRA `(.L_x_17) ;  /* 0x0000000000dc8947 */ /* 0x000fea0003800000 */
        /* <DEDUP_REMOVED lines=11> */
.L_x_18:
[----:B0-----:R-:W-:Y:S02]  /*0c40*/  IMAD.U32 R18, RZ, RZ, UR8 ;  /* 0x00000008ff127e24 */ /* 0x001fe4000f8e00ff */
[----:B------:R-:W-:-:S05]  /*0c50*/  IMAD.U32 R19, RZ, RZ, UR9 ;  /* 0x00000009ff137e24 */ /* 0x000fca000f8e00ff */
        /* <DEDUP_REMOVED lines=9> */
[----:B0-----:R-:W-:Y:S01]  /*0cf0*/  IADD3 R0, PT, PT, R0, 0x4, RZ ;  /* 0x0000000400007810 */ /* 0x001fe20007ffe0ff */
        /* <DEDUP_REMOVED lines=13> */
[----:B------:R-:W-:Y:S01]  /*0dd0*/  UMOV UR5, 0x3bf921fb ;  /* 0x3bf921fb00057882 */ /* 0x000fe20000000000 */
[----:B------:R-:W-:-:S02]  /*0de0*/  ISETP.GE.AND P1, PT, R15, RZ, PT ;  /* 0x000000ff0f00720c */ /* 0x000fc40003f26270 */
[-C--:B--2---:R-:W-:Y:S02]  /*0df0*/  @P0 SHF.L.W.U32.HI R0, R3, R4.reuse, R0 ;  /* 0x0000000403000219 */ /* 0x084fe40000010e00 */
[----:B---3--:R-:W-:Y:S02]  /*0e00*/  @P0 SHF.L.W.U32.HI R3, R2, R4, R3 ;  /* 0x0000000402030219 */ /* 0x008fe40000010e03 */
[--C-:B------:R-:W-:Y:S02]  /*0e10*/  SHF.R.U32.HI R21, RZ, 0x1e, R0.reuse ;  /* 0x0000001eff157819 */ /* 0x100fe40000011600 */
[C---:B------:R-:W-:Y:S01]  /*0e20*/  SHF.L.W.U32.HI R2, R3.reuse, 0x2, R0 ;  /* 0x0000000203027819 */ /* 0x040fe20000010e00 */
[----:B------:R-:W-:-:S03]  /*0e30*/  IMAD.SHL.U32 R3, R3, 0x4, RZ ;  /* 0x0000000403037824 */ /* 0x000fc600078e00ff */
[----:B------:R-:W-:Y:S02]  /*0e40*/  SHF.R.S32.HI R4, RZ, 0x1f, R2 ;  /* 0x0000001fff047819 */ /* 0x000fe40000011402 */
[----:B------:R-:W-:Y:S02]  /*0e50*/  LEA.HI R21, R2, R21, RZ, 0x1 ;  /* 0x0000001502157211 */ /* 0x000fe400078f08ff */
[C---:B------:R-:W-:Y:S02]  /*0e60*/  LOP3.LUT R18, R4.reuse, R3, RZ, 0x3c, !PT ;  /* 0x0000000304127212 */ /* 0x040fe400078e3cff */
[----:B------:R-:W-:Y:S01]  /*0e70*/  LOP3.LUT R19, R4, R2, RZ, 0x3c, !PT ;  /* 0x0000000204137212 */ /* 0x000fe200078e3cff */
[----:B------:R-:W-:Y:S01]  /*0e80*/  IMAD.MOV R0, RZ, RZ, -R21 ;  /* 0x000000ffff007224 */ /* 0x000fe200078e0a15 */
[----:B------:R-:W-:-:S03]  /*0e90*/  LOP3.LUT R15, R2, R15, RZ, 0x3c, !PT ;  /* 0x0000000f020f7212 */ /* 0x000fc600078e3cff */
[----:B------:R-:W-:Y:S01]  /*0ea0*/  @!P1 IMAD.MOV.U32 R21, RZ, RZ, R0 ;  /* 0x000000ffff159224 */ /* 0x000fe200078e0000 */
[----:B------:R-:W1:Y:S01]  /*0eb0*/  I2F.F64.S64 R18, R18 ;  /* 0x0000001200127312 */ /* 0x000e620000301c00 */
[----:B------:R-:W-:Y:S01]  /*0ec0*/  ISETP.GE.AND P0, PT, R15, RZ, PT ;  /* 0x000000ff0f00720c */ /* 0x000fe20003f06270 */
[----:B-1----:R-:W-:-:S10]  /*0ed0*/  DMUL R22, R18, UR4 ;  /* 0x0000000412167c28 */ /* 0x002fd40008000000 */
[----:B------:R-:W1:Y:S02]  /*0ee0*/  F2F.F32.F64 R22, R22 ;  /* 0x0000001600167310 */ /* 0x000e640000301000 */
[----:B01----:R-:W-:-:S07]  /*0ef0*/  FSEL R18, -R22, R22, !P0 ;  /* 0x0000001616127208 */ /* 0x003fce0004000100 */
.L_x_17:
[----:B------:R-:W-:Y:S05]  /*0f00*/  BSYNC.RECONVERGENT B0 ;  /* 0x0000000000007941 */ /* 0x000fea0003800200 */
.L_x_16:
[----:B------:R-:W-:Y:S01]  /*0f10*/  FMUL R13, R13, -UR10 ;  /* 0x8000000a0d0d7c20 */ /* 0x000fe20008400000 */
[----:B------:R-:W-:Y:S01]  /*0f20*/  FMUL R3, R18, R18 ;  /* 0x0000001212037220 */ /* 0x000fe20000400000 */
[----:B------:R-:W-:Y:S01]  /*0f30*/  LOP3.LUT R2, R21, 0x1, RZ, 0xc0, !PT ;  /* 0x0000000115027812 */ /* 0x000fe200078ec0ff */
[----:B------:R-:W-:Y:S02]  /*0f40*/  IMAD.MOV.U32 R12, RZ, RZ, 0x3d2aaabb ;  /* 0x3d2aaabbff0c7424 */ /* 0x000fe400078e00ff */
[----:B------:R-:W-:Y:S01]  /*0f50*/  FMUL R4, R13, 0.63661974668502807617 ;  /* 0x3f22f9830d047820 */ /* 0x000fe20000400000 */
[----:B------:R-:W-:Y:S01]  /*0f60*/  FFMA R0, R3, R10, -0.0013887860113754868507 ;  /* 0xbab607ed03007423 */ /* 0x000fe2000000000a */
[----:B------:R-:W-:Y:S01]  /*0f70*/  ISETP.NE.U32.AND P0, PT, R2, 0x1, PT ;  /* 0x000000010200780c */ /* 0x000fe20003f05070 */
[----:B------:R-:W-:Y:S01]  /*0f80*/  IMAD.MOV.U32 R14, RZ, RZ, 0x3effffff ;  /* 0x3effffffff0e7424 */ /* 0x000fe200078e00ff */
[----:B------:R-:W-:Y:S01]  /*0f90*/  LOP3.LUT P1, RZ, R21, 0x2, RZ, 0xc0, !PT ;  /* 0x0000000215ff7812 */ /* 0x000fe2000782c0ff */
[----:B------:R-:W-:Y:S01]  /*0fa0*/  BSSY.RECONVERGENT B0, `(.L_x_19) ;  /* 0x000004e000007945 */ /* 0x000fe20003800200 */
[----:B------:R-:W0:Y:S01]  /*0fb0*/  F2I.NTZ R4, R4 ;  /* 0x0000000400047305 */ /* 0x000e220000203100 */
[----:B------:R-:W-:-:S02]  /*0fc0*/  FSEL R0, R0, -0.00019574658654164522886, !P0 ;  /* 0xb94d415300007808 */ /* 0x000fc40004000000 */
[----:B------:R-:W-:Y:S02]  /*0fd0*/  FSEL R2, R12, 0.0083327032625675201416, !P0 ;  /* 0x3c0885e40c027808 */ /* 0x000fe40004000000 */
[----:B------:R-:W-:-:S03]  /*0fe0*/  FSEL R15, -R14, -0.16666662693023681641, !P0 ;  /* 0xbe2aaaa80e0f7808 */ /* 0x000fc60004000100 */
[----:B------:R-:W-:Y:S01]  /*0ff0*/  FFMA R2, R3, R0, R2 ;  /* 0x0000000003027223 */ /* 0x000fe20000000002 */
[----:B------:R-:W-:Y:S02]  /*1000*/  FSEL R0, R18, 1, P0 ;  /* 0x3f80000012007808 */ /* 0x000fe40000000000 */
[----:B------:R-:W-:Y:S01]  /*1010*/  FSETP.GE.AND P0, PT, |R13|, 105615, PT ;  /* 0x47ce47800d00780b */ /* 0x000fe20003f06200 */
[C---:B------:R-:W-:Y:S02]  /*1020*/  FFMA R2, R3.reuse, R2, R15 ;  /* 0x0000000203027223 */ /* 0x040fe4000000000f */
[----:B------:R-:W-:Y:S01]  /*1030*/  FFMA R3, R3, R0, RZ ;  /* 0x0000000003037223 */ /* 0x000fe200000000ff */
[----:B0-----:R-:W-:-:S03]  /*1040*/  I2FP.F32.S32 R18, R4 ;  /* 0x0000000400127245 */ /* 0x001fc60000201400 */
[----:B------:R-:W-:Y:S02]  /*1050*/  FFMA R0, R3, R2, R0 ;  /* 0x0000000203007223 */ /* 0x000fe40000000000 */
[C---:B------:R-:W-:Y:S02]  /*1060*/  FFMA R3, R18.reuse, -1.5707962512969970703, R13 ;  /* 0xbfc90fda12037823 */ /* 0x040fe4000000000d */
[----:B------:R-:W-:Y:S02]  /*1070*/  @P1 FADD R0, RZ, -R0 ;  /* 0x80000000ff001221 */ /* 0x000fe40000000000 */
[----:B------:R-:W-:Y:S02]  /*1080*/  FFMA R3, R18, -7.5497894158615963534e-08, R3 ;  /* 0xb3a2216812037823 */ /* 0x000fe40000000003 */
[-C--:B-----5:R-:W-:Y:S01]  /*1090*/  FMUL R15, R9, R0.reuse ;  /* 0x00000000090f7220 */ /* 0x0a0fe20000400000 */
[----:B------:R-:W-:Y:S01]  /*10a0*/  FMUL R0, R8, R0 ;  /* 0x0000000008007220 */ /* 0x000fe20000400000 */
[----:B------:R-:W-:-:S02]  /*10b0*/  FFMA R17, R18, -5.3903029534742383927e-15, R3 ;  /* 0xa7c234c512117823 */ /* 0x000fc40000000003 */
[-C--:B------:R-:W-:Y:S01]  /*10c0*/  FFMA R15, R8, R20.reuse, -R15 ;  /* 0x00000014080f7223 */ /* 0x080fe2000000080f */
[----:B------:R-:W-:Y:S01]  /*10d0*/  FFMA R9, R9, R20, R0 ;  /* 0x0000001409097223 */ /* 0x000fe20000000000 */
[----:B------:R-:W-:Y:S01]  /*10e0*/  IMAD.MOV.U32 R20, RZ, RZ, R4 ;  /* 0x000000ffff147224 */ /* 0x000fe200078e0004 */
[----:B------:R-:W-:Y:S01]  /*10f0*/  MOV R0, R17 ;  /* 0x0000001100007202 */ /* 0x000fe20000000f00 */
        /* <DEDUP_REMOVED lines=12> */
.L_x_21:
        /* <DEDUP_REMOVED lines=16> */
[----:B------:R-:W-:Y:S02]  /*12c0*/  LOP3.LUT P0, RZ, R4, 0x1f, RZ, 0xc0, !PT ;  /* 0x0000001f04ff7812 */ /* 0x000fe4000780c0ff */
[----:B------:R-:W-:-:S04]  /*12d0*/  IADD3 R0, PT, PT, R0, -0x80, RZ ;  /* 0xffffff8000007810 */ /* 0x000fc80007ffe0ff */
        /* <DEDUP_REMOVED lines=11> */
[C-C-:B------:R-:W-:Y:S01]  /*1390*/  SHF.L.W.U32.HI R4, R3.reuse, 0x2, R0.reuse ;  /* 0x0000000203047819 */ /* 0x140fe20000010e00 */
[----:B------:R-:W-:Y:S01]  /*13a0*/  IMAD.SHL.U32 R3, R3, 0x4, RZ ;  /* 0x0000000403037824 */ /* 0x000fe200078e00ff */
[----:B0-----:R-:W-:Y:S02]  /*13b0*/  SHF.R.U32.HI R21, RZ, 0x1e, R0 ;  /* 0x0000001eff157819 */ /* 0x001fe40000011600 */
[----:B------:R-:W-:-:S02]  /*13c0*/  SHF.R.S32.HI R8, RZ, 0x1f, R4 ;  /* 0x0000001fff087819 */ /* 0x000fc40000011404 */
[----:B------:R-:W-:Y:S02]  /*13d0*/  LOP3.LUT R0, R4, R13, RZ, 0x3c, !PT ;  /* 0x0000000d04007212 */ /* 0x000fe400078e3cff */
[C---:B------:R-:W-:Y:S02]  /*13e0*/  LOP3.LUT R2, R8.reuse, R3, RZ, 0x3c, !PT ;  /* 0x0000000308027212 */ /* 0x040fe400078e3cff */
[----:B------:R-:W-:Y:S02]  /*13f0*/  LOP3.LUT R3, R8, R4, RZ, 0x3c, !PT ;  /* 0x0000000408037212 */ /* 0x000fe400078e3cff */
[----:B------:R-:W-:Y:S02]  /*1400*/  LEA.HI R4, R4, R21, RZ, 0x1 ;  /* 0x0000001504047211 */ /* 0x000fe400078f08ff */
[----:B------:R-:W-:Y:S02]  /*1410*/  ISETP.GE.AND P1, PT, R0, RZ, PT ;  /* 0x000000ff0000720c */ /* 0x000fe40003f26270 */
[----:B------:R-:W0:Y:S01]  /*1420*/  I2F.F64.S64 R2, R2 ;  /* 0x0000000200027312 */ /* 0x000e220000301c00 */
[----:B------:R-:W-:-:S04]  /*1430*/  IMAD.MOV R0, RZ, RZ, -R4 ;  /* 0x000000ffff007224 */ /* 0x000fc800078e0a04 */
[----:B------:R-:W-:Y:S01]  /*1440*/  @!P0 IMAD.MOV.U32 R4, RZ, RZ, R0 ;  /* 0x000000ffff048224 */ /* 0x000fe200078e0000 */
[----:B0-----:R-:W-:-:S10]  /*1450*/  DMUL R18, R2, UR4 ;  /* 0x0000000402127c28 */ /* 0x001fd40008000000 */
[----:B------:R-:W0:Y:S02]  /*1460*/  F2F.F32.F64 R18, R18 ;  /* 0x0000001200127310 */ /* 0x000e240000301000 */
[----:B0-----:R-:W-:-:S07]  /*1470*/  FSEL R0, -R18, R18, !P1 ;  /* 0x0000001212007208 */ /* 0x001fce0004800100 */
.L_x_20:
[----:B------:R-:W-:Y:S05]  /*1480*/  BSYNC.RECONVERGENT B0 ;  /* 0x0000000000007941 */ /* 0x000fea0003800200 */
.L_x_19:
[----:B------:R-:W-:Y:S01]  /*1490*/  LOP3.LUT R2, R4, 0x1, RZ, 0xc0, !PT ;  /* 0x0000000104027812 */ /* 0x000fe200078ec0ff */
[----:B------:R-:W-:Y:S01]  /*14a0*/  FMUL R3, R0, R0 ;  /* 0x0000000000037220 */ /* 0x000fe20000400000 */
[----:B------:R-:W-:Y:S01]  /*14b0*/  VIADD R4, R4, 0x1 ;  /* 0x0000000104047836 */ /* 0x000fe20000000000 */
[----:B------:R-:W-:Y:S01]  /*14c0*/  BSSY.RECONVERGENT B0, `(.L_x_22) ;  /* 0x0000046000007945 */ /* 0x000fe20003800200 */
[----:B------:R-:W-:Y:S01]  /*14d0*/  ISETP.NE.U32.AND P0, PT, R2, 0x1, PT ;  /* 0x000000010200780c */ /* 0x000fe20003f05070 */
[----:B------:R-:W-:Y:S02]  /*14e0*/  FFMA R2, R3, R10, -0.0013887860113754868507 ;  /* 0xbab607ed03027423 */ /* 0x000fe4000000000a */
[----:B------:R-:W-:Y:S02]  /*14f0*/  LOP3.LUT P1, RZ, R4, 0x2, RZ, 0xc0, !PT ;  /* 0x0000000204ff7812 */ /* 0x000fe4000782c0ff */
[----:B------:R-:W-:Y:S02]  /*1500*/  FSEL R16, R16, 0.041666727513074874878, !P0 ;  /* 0x3d2aaabb10107808 */ /* 0x000fe40004000000 */
[----:B------:R-:W-:-:S02]  /*1510*/  FSEL R2, R2, -0.00019574658654164522886, P0 ;  /* 0xb94d415302027808 */ /* 0x000fc40000000000 */
        /* <DEDUP_REMOVED lines=14> */
[----:B------:R-:W-:Y:S01]  /*1600*/  MOV R0, R1 ;  /* 0x0000000100007202 */ /* 0x000fe20000000f00 */
[----:B------:R-:W-:Y:S01]  /*1610*/  IMAD.MOV.U32 R8, RZ, RZ, RZ ;  /* 0x000000ffff087224 */ /* 0x000fe200078e00ff */
[----:B------:R-:W0:Y:S02]  /*1620*/  LDCU.64 UR8, c[0x4][URZ] ;  /* 0x01000000ff0877ac */ /* 0x000e240008000a00 */
[----:B------:R-:W-:Y:S01]  /*1630*/  LOP3.LUT R21, R2, 0x80000000, RZ, 0xfc, !PT ;  /* 0x8000000002157812 */ /* 0x000fe200078efcff */
[----:B------:R-:W-:Y:S01]  /*1640*/  UMOV UR5, URZ ;  /* 0x000000ff00057c82 */ /* 0x000fe20008000000 */
[----:B------:R-:W-:-:S05]  /*1650*/  UMOV UR4, URZ ;  /* 0x000000ff00047c82 */ /* 0x000fca0008000000 */
.L_x_24:
        /* <DEDUP_REMOVED lines=28> */
[----:B---3--:R-:W-:-:S04]  /*1820*/  @P0 SHF.L.W.U32.HI R3, R2, R4, R3 ;  /* 0x0000000402030219 */ /* 0x008fc80000010e03 */
[C---:B------:R-:W-:Y:S01]  /*1830*/  SHF.L.W.U32.HI R2, R3.reuse, 0x2, R0 ;  /* 0x0000000203027819 */ /* 0x040fe20000010e00 */
[----:B------:R-:W-:-:S03]  /*1840*/  IMAD.SHL.U32 R3, R3, 0x4, RZ ;  /* 0x0000000403037824 */ /* 0x000fc600078e00ff */
[----:B------:R-:W-:Y:S02]  /*1850*/  SHF.R.S32.HI R4, RZ, 0x1f, R2 ;  /* 0x0000001fff047819 */ /* 0x000fe40000011402 */
[----:B------:R-:W-:Y:S02]  /*1860*/  LOP3.LUT R13, R2, R13, RZ, 0x3c, !PT ;  /* 0x0000000d020d7212 */ /* 0x000fe400078e3cff */
[C---:B------:R-:W-:Y:S02]  /*1870*/  LOP3.LUT R16, R4.reuse, R3, RZ, 0x3c, !PT ;  /* 0x0000000304107212 */ /* 0x040fe400078e3cff */
[----:B------:R-:W-:Y:S02]  /*1880*/  LOP3.LUT R17, R4, R2, RZ, 0x3c, !PT ;  /* 0x0000000204117212 */ /* 0x000fe400078e3cff */
[----:B------:R-:W-:Y:S02]  /*1890*/  SHF.R.U32.HI R3, RZ, 0x1e, R0 ;  /* 0x0000001eff037819 */ /* 0x000fe40000011600 */
[----:B------:R-:W-:-:S02]  /*18a0*/  ISETP.GE.AND P0, PT, R13, RZ, PT ;  /* 0x000000ff0d00720c */ /* 0x000fc40003f06270 */
[----:B------:R-:W1:Y:S01]  /*18b0*/  I2F.F64.S64 R16, R16 ;  /* 0x0000001000107312 */ /* 0x000e620000301c00 */
[----:B------:R-:W-:-:S05]  /*18c0*/  LEA.HI R20, R2, R3, RZ, 0x1 ;  /* 0x0000000302147211 */ /* 0x000fca00078f08ff */
[----:B------:R-:W-:-:S04]  /*18d0*/  IMAD.MOV R0, RZ, RZ, -R20 ;  /* 0x000000ffff007224 */ /* 0x000fc800078e0a14 */
[----:B------:R-:W-:Y:S01]  /*18e0*/  @!P1 IMAD.MOV.U32 R20, RZ, RZ, R0 ;  /* 0x000000ffff149224 */ /* 0x000fe200078e0000 */
[----:B-1----:R-:W-:-:S10]  /*18f0*/  DMUL R18, R16, UR4 ;  /* 0x0000000410127c28 */ /* 0x002fd40008000000 */
[----:B------:R-:W1:Y:S02]  /*1900*/  F2F.F32.F64 R18, R18 ;  /* 0x0000001200127310 */ /* 0x000e640000301000 */
[----:B01----:R-:W-:-:S07]  /*1910*/  FSEL R17, -R18, R18, !P0 ;  /* 0x0000001212117208 */ /* 0x003fce0004000100 */
.L_x_23:
[----:B------:R-:W-:Y:S05]  /*1920*/  BSYNC.RECONVERGENT B0 ;  /* 0x0000000000007941 */ /* 0x000fea0003800200 */
.L_x_22:
[----:B------:R-:W-:Y:S01]  /*1930*/  FMUL R13, R17, R17 ;  /* 0x00000011110d7220 */ /* 0x000fe20000400000 */
[C---:B------:R-:W-:Y:S01]  /*1940*/  LOP3.LUT R0, R20.reuse, 0x1, RZ, 0xc0, !PT ;  /* 0x0000000114007812 */ /* 0x040fe200078ec0ff */
[----:B------:R-:W0:Y:S01]  /*1950*/  LDC.64 R2, c[0x0][0x388] ;  /* 0x0000e200ff027b82 */ /* 0x000e220000000a00 */
[----:B------:R-:W-:Y:S01]  /*1960*/  LOP3.LUT P1, RZ, R20, 0x2, RZ, 0xc0, !PT ;  /* 0x0000000214ff7812 */ /* 0x000fe2000782c0ff */
[----:B------:R-:W-:Y:S01]  /*1970*/  FFMA R10, R13, R10, -0.0013887860113754868507 ;  /* 0xbab607ed0d0a7423 */ /* 0x000fe2000000000a */
[----:B------:R-:W-:-:S04]  /*1980*/  ISETP.NE.U32.AND P0, PT, R0, 0x1, PT ;  /* 0x000000010000780c */ /* 0x000fc80003f05070 */
[----:B------:R-:W-:Y:S02]  /*1990*/  FSEL R12, R12, 0.0083327032625675201416, !P0 ;  /* 0x3c0885e40c0c7808 */ /* 0x000fe40004000000 */
[----:B------:R-:W-:Y:S02]  /*19a0*/  FSEL R10, R10, -0.00019574658654164522886, !P0 ;  /* 0xb94d41530a0a7808 */ /* 0x000fe40004000000 */
[----:B------:R-:W-:Y:S02]  /*19b0*/  FSEL R19, -R14, -0.16666662693023681641, !P0 ;  /* 0xbe2aaaa80e137808 */ /* 0x000fe40004000100 */
[----:B------:R-:W-:Y:S01]  /*19c0*/  FSEL R0, R17, 1, P0 ;  /* 0x3f80000011007808 */ /* 0x000fe20000000000 */
[----:B------:R-:W-:-:S04]  /*19d0*/  FFMA R10, R13, R10, R12 ;  /* 0x0000000a0d0a7223 */ /* 0x000fc8000000000c */
[C---:B------:R-:W-:Y:S01]  /*19e0*/  FFMA R10, R13.reuse, R10, R19 ;  /* 0x0000000a0d0a7223 */ /* 0x040fe20000000013 */
[----:B------:R-:W-:-:S04]  /*19f0*/  FFMA R13, R13, R0, RZ ;  /* 0x000000000d0d7223 */ /* 0x000fc800000000ff */
[----:B------:R-:W-:Y:S01]  /*1a00*/  FFMA R0, R13, R10, R0 ;  /* 0x0000000a0d007223 */ /* 0x000fe20000000000 */
[----:B------:R-:W-:Y:S01]  /*1a10*/  FMUL R13, R7, R11 ;  /* 0x0000000b070d7220 */ /* 0x000fe20000400000 */
[----:B0-----:R-:W-:-:S04]  /*1a20*/  IMAD.WIDE.U32 R2, R5, 0x8, R2 ;  /* 0x0000000805027825 */ /* 0x001fc800078e0002 */
[----:B------:R-:W-:-:S04]  /*1a30*/  @P1 FADD R0, RZ, -R0 ;  /* 0x80000000ff001221 */ /* 0x000fc80000000000 */
[-C--:B------:R-:W-:Y:S01]  /*1a40*/  FMUL R4, R7, R0.reuse ;  /* 0x0000000007047220 */ /* 0x080fe20000400000 */
[----:B------:R-:W-:-:S03]  /*1a50*/  FFMA R0, R6, R0, -R13 ;  /* 0x0000000006007223 */ /* 0x000fc6000000080d */
[----:B------:R-:W-:Y:S01]  /*1a60*/  FFMA R4, R6, R11, R4 ;  /* 0x0000000b06047223 */ /* 0x000fe20000000004 */
[----:B------:R-:W-:-:S03]  /*1a70*/  FADD R5, R9, R0 ;  /* 0x0000000009057221 */ /* 0x000fc60000000000 */
[----:B------:R-:W-:-:S05]  /*1a80*/  FADD R4, R15, R4 ;  /* 0x000000040f047221 */ /* 0x000fca0000000000 */
[----:B------:R-:W-:Y:S01]  /*1a90*/  STG.E.64 desc[UR6][R2.64], R4 ;  /* 0x0000000402007986 */ /* 0x000fe2000c101b06 */
[----:B------:R-:W-:Y:S05]  /*1aa0*/  EXIT ;  /* 0x000000000000794d */ /* 0x000fea0003800000 */
        .weak           $__internal_0_$__cuda_sm20_sqrt_rn_f32_slowpath
        .type           $__internal_0_$__cuda_sm20_sqrt_rn_f32_slowpath,@function
        .size           $__internal_0_$__cuda_sm20_sqrt_rn_f32_slowpath,($__internal_1_$__cuda_sm3x_div_rn_noftz_f32_slowpath - $__internal_0_$__cuda_sm20_sqrt_rn_f32_slowpath)
$__internal_0_$__cuda_sm20_sqrt_rn_f32_slowpath:
[----:B------:R-:W-:-:S13]  /*1ab0*/  LOP3.LUT P0, RZ, R0, 0x7fffffff, RZ, 0xc0, !PT ;  /* 0x7fffffff00ff7812 */ /* 0x000fda000780c0ff */
[----:B------:R-:W-:Y:S01]  /*1ac0*/  @!P0 MOV R2, R0 ;  /* 0x0000000000028202 */ /* 0x000fe20000000f00 */
[----:B------:R-:W-:Y:S06]  /*1ad0*/  @!P0 BRA `(.L_x_25) ;  /* 0x0000000000408947 */ /* 0x000fec0003800000 */
[----:B------:R-:W-:-:S13]  /*1ae0*/  FSETP.GEU.FTZ.AND P0, PT, R0, RZ, PT ;  /* 0x000000ff0000720b */ /* 0x000fda0003f1e000 */
[----:B------:R-:W-:Y:S01]  /*1af0*/  @!P0 IMAD.MOV.U32 R2, RZ, RZ, 0x7fffffff ;  /* 0x7fffffffff028424 */ /* 0x000fe200078e00ff */
[----:B------:R-:W-:Y:S06]  /*1b00*/  @!P0 BRA `(.L_x_25) ;  /* 0x0000000000348947 */ /* 0x000fec0003800000 */
[----:B------:R-:W-:-:S13]  /*1b10*/  FSETP.GTU.FTZ.AND P0, PT, |R0|, +INF , PT ;  /* 0x7f8000000000780b */ /* 0x000fda0003f1c200 */
[----:B------:R-:W-:Y:S01]  /*1b20*/  @P0 FADD.FTZ R2, R0, 1 ;  /* 0x3f80000000020421 */ /* 0x000fe20000010000 */
[----:B------:R-:W-:Y:S06]  /*1b30*/  @P0 BRA `(.L_x_25) ;  /* 0x0000000000280947 */ /* 0x000fec0003800000 */
[----:B------:R-:W-:-:S13]  /*1b40*/  FSETP.NEU.FTZ.AND P0, PT, |R0|, +INF , PT ;  /* 0x7f8000000000780b */ /* 0x000fda0003f1d200 */
[----:B------:R-:W-:-:S04]  /*1b50*/  @P0 FFMA R6, R0, 1.84467440737095516160e+19, RZ ;  /* 0x5f80000000060823 */ /* 0x000fc800000000ff */
[----:B------:R-:W0:Y:S02]  /*1b60*/  @P0 MUFU.RSQ R7, R6 ;  /* 0x0000000600070308 */ /* 0x000e240000001400 */
[----:B0-----:R-:W-:Y:S01]  /*1b70*/  @P0 FMUL.FTZ R9, R6, R7 ;  /* 0x0000000706090220 */ /* 0x001fe20000410000 */
[----:B------:R-:W-:-:S03]  /*1b80*/  @P0 FMUL.FTZ R7, R7, 0.5 ;  /* 0x3f00000007070820 */ /* 0x000fc60000410000 */
[----:B------:R-:W-:-:S04]  /*1b90*/  @P0 FADD.FTZ R2, -R9, -RZ ;  /* 0x800000ff09020221 */ /* 0x000fc80000010100 */
[----:B------:R-:W-:Y:S01]  /*1ba0*/  @P0 FFMA R8, R9, R2, R6 ;  /* 0x0000000209080223 */ /* 0x000fe20000000006 */
[----:B------:R-:W-:-:S03]  /*1bb0*/  @!P0 IMAD.MOV.U32 R2, RZ, RZ, R0 ;  /* 0x000000ffff028224 */ /* 0x000fc600078e0000 */
[----:B------:R-:W-:-:S04]  /*1bc0*/  @P0 FFMA R7, R8, R7, R9 ;  /* 0x0000000708070223 */ /* 0x000fc80000000009 */
[----:B------:R-:W-:-:S07]  /*1bd0*/  @P0 FMUL.FTZ R2, R7, 2.3283064365386962891e-10 ;  /* 0x2f80000007020820 */ /* 0x000fce0000410000 */
.L_x_25:
[----:B------:R-:W-:Y:S02]  /*1be0*/  IMAD.MOV.U32 R6, RZ, RZ, R10 ;  /* 0x000000ffff067224 */ /* 0x000fe400078e000a */
[----:B------:R-:W-:-:S04]  /*1bf0*/  IMAD.MOV.U32 R7, RZ, RZ, 0x0 ;  /* 0x00000000ff077424 */ /* 0x000fc800078e00ff */
[----:B------:R-:W-:Y:S05]  /*1c00*/  RET.REL.NODEC R6 `(_Z22generateSpectrumKernelP6float2S0_jjff) ;  /* 0xffffffe006fc7950 */ /* 0x000fea0003c3ffff */
        .weak           $__internal_1_$__cuda_sm3x_div_rn_noftz_f32_slowpath
        .type           $__internal_1_$__cuda_sm3x_div_rn_noftz_f32_slowpath,@function
        .size           $__internal_1_$__cuda_sm3x_div_rn_noftz_f32_slowpath,(.L_x_39 - $__internal_1_$__cuda_sm3x_div_rn_noftz_f32_slowpath)
$__internal_1_$__cuda_sm3x_div_rn_noftz_f32_slowpath:
[----:B------:R-:W-:Y:S01]  /*1c10*/  SHF.R.U32.HI R9, RZ, 0x17, R0 ;  /* 0x00000017ff097819 */ /* 0x000fe20000011600 */
[----:B------:R-:W-:Y:S01]  /*1c20*/  BSSY.RECONVERGENT B1, `(.L_x_26) ;  /* 0x0000063000017945 */ /* 0x000fe20003800200 */
[----:B------:R-:W-:Y:S02]  /*1c30*/  SHF.R.U32.HI R7, RZ, 0x17, R2 ;  /* 0x00000017ff077819 */ /* 0x000fe40000011602 */
[----:B------:R-:W-:Y:S02]  /*1c40*/  LOP3.LUT R9, R9, 0xff, RZ, 0xc0, !PT ;  /* 0x000000ff09097812 */ /* 0x000fe400078ec0ff */
[----:B------:R-:W-:Y:S01]  /*1c50*/  LOP3.LUT R14, R7, 0xff, RZ, 0xc0, !PT ;  /* 0x000000ff070e7812 */ /* 0x000fe200078ec0ff */
[----:B------:R-:W-:Y:S02]  /*1c60*/  IMAD.MOV.U32 R7, RZ, RZ, R0 ;  /* 0x000000ffff077224 */ /* 0x000fe400078e0000 */
[----:B------:R-:W-:Y:S02]  /*1c70*/  VIADD R11, R9, 0xffffffff ;  /* 0xffffffff090b7836 */ /* 0x000fe40000000000 */
[----:B------:R-:W-:-:S03]  /*1c80*/  VIADD R12, R14, 0xffffffff ;  /* 0xffffffff0e0c7836 */ /* 0x000fc60000000000 */
[----:B------:R-:W-:-:S04]  /*1c90*/  ISETP.GT.U32.AND P0, PT, R11, 0xfd, PT ;  /* 0x000000fd0b00780c */ /* 0x000fc80003f04070 */
[----:B------:R-:W-:-:S13]  /*1ca0*/  ISETP.GT.U32.OR P0, PT, R12, 0xfd, P0 ;  /* 0x000000fd0c00780c */ /* 0x000fda0000704470 */
[----:B------:R-:W-:Y:S01]  /*1cb0*/  @!P0 MOV R10, RZ ;  /* 0x000000ff000a8202 */ /* 0x000fe20000000f00 */
[----:B------:R-:W-:Y:S06]  /*1cc0*/  @!P0 BRA `(.L_x_27) ;  /* 0x00000000005c8947 */ /* 0x000fec0003800000 */
[----:B------:R-:W-:Y:S02]  /*1cd0*/  FSETP.GTU.FTZ.AND P0, PT, |R2|, +INF , PT ;  /* 0x7f8000000200780b */ /* 0x000fe40003f1c200 */
[----:B------:R-:W-:-:S04]  /*1ce0*/  FSETP.GTU.FTZ.AND P1, PT, |R0|, +INF , PT ;  /* 0x7f8000000000780b */ /* 0x000fc80003f3c200 */
[----:B------:R-:W-:-:S13]  /*1cf0*/  PLOP3.LUT P0, PT, P0, P1, PT, 0xf8, 0x8f ;  /* 0x00000000008f781c */ /* 0x000fda0000703f70 */
[----:B------:R-:W-:Y:S05]  /*1d00*/  @P0 BRA `(.L_x_28) ;  /* 0x00000004004c0947 */ /* 0x000fea0003800000 */
[----:B------:R-:W-:-:S13]  /*1d10*/  LOP3.LUT P0, RZ, R7, 0x7fffffff, R2, 0xc8, !PT ;  /* 0x7fffffff07ff7812 */ /* 0x000fda000780c802 */
[----:B------:R-:W-:Y:S05]  /*1d20*/  @!P0 BRA `(.L_x_29) ;  /* 0x00000004003c8947 */ /* 0x000fea0003800000 */
[----:B------:R-:W-:Y:S02]  /*1d30*/  FSETP.NEU.FTZ.AND P2, PT, |R2|, +INF , PT ;  /* 0x7f8000000200780b */ /* 0x000fe40003f5d200 */
[----:B------:R-:W-:Y:S02]  /*1d40*/  FSETP.NEU.FTZ.AND P1, PT, |R0|, +INF , PT ;  /* 0x7f8000000000780b */ /* 0x000fe40003f3d200 */
[----:B------:R-:W-:-:S11]  /*1d50*/  FSETP.NEU.FTZ.AND P0, PT, |R2|, +INF , PT ;  /* 0x7f8000000200780b */ /* 0x000fd60003f1d200 */
[----:B------:R-:W-:Y:S05]  /*1d60*/  @!P1 BRA !P2, `(.L_x_29) ;  /* 0x00000004002c9947 */ /* 0x000fea0005000000 */
[----:B------:R-:W-:-:S04]  /*1d70*/  LOP3.LUT P2, RZ, R2, 0x7fffffff, RZ, 0xc0, !PT ;  /* 0x7fffffff02ff7812 */ /* 0x000fc8000784c0ff */
[----:B------:R-:W-:-:S13]  /*1d80*/  PLOP3.LUT P1, PT, P1, P2, PT, 0x2f, 0xf2 ;  /* 0x0000000000f2781c */ /* 0x000fda0000f24577 */
[----:B------:R-:W-:Y:S05]  /*1d90*/  @P1 BRA `(.L_x_30) ;  /* 0x0000000400181947 */ /* 0x000fea0003800000 */
[----:B------:R-:W-:-:S04]  /*1da0*/  LOP3.LUT P1, RZ, R7, 0x7fffffff, RZ, 0xc0, !PT ;  /* 0x7fffffff07ff7812 */ /* 0x000fc8000782c0ff */
[----:B------:R-:W-:-:S13]  /*1db0*/  PLOP3.LUT P0, PT, P0, P1, PT, 0x2f, 0xf2 ;  /* 0x0000000000f2781c */ /* 0x000fda0000702577 */
[----:B------:R-:W-:Y:S05]  /*1dc0*/  @P0 BRA `(.L_x_31) ;  /* 0x0000000400000947 */ /* 0x000fea0003800000 */
[----:B------:R-:W-:Y:S02]  /*1dd0*/  ISETP.GE.AND P0, PT, R12, RZ, PT ;  /* 0x000000ff0c00720c */ /* 0x000fe40003f06270 */
[----:B------:R-:W-:-:S11]  /*1de0*/  ISETP.GE.AND P1, PT, R11, RZ, PT ;  /* 0x000000ff0b00720c */ /* 0x000fd60003f26270 */
[----:B------:R-:W-:Y:S02]  /*1df0*/  @P0 IMAD.MOV.U32 R10, RZ, RZ, RZ ;  /* 0x000000ffff0a0224 */ /* 0x000fe400078e00ff */
[----:B------:R-:W-:Y:S01]  /*1e00*/  @!P0 FFMA R2, R2, 1.84467440737095516160e+19, RZ ;  /* 0x5f80000002028823 */ /* 0x000fe200000000ff */
[----:B------:R-:W-:Y:S02]  /*1e10*/  @!P0 IMAD.MOV.U32 R10, RZ, RZ, -0x40 ;  /* 0xffffffc0ff0a8424 */ /* 0x000fe400078e00ff */
[----:B------:R-:W-:Y:S02]  /*1e20*/  @!P1 FFMA R7, R0, 1.84467440737095516160e+19, RZ ;  /* 0x5f80000000079823 */ /* 0x000fe400000000ff */
[----:B------:R-:W-:-:S07]  /*1e30*/  @!P1 VIADD R10, R10, 0x40 ;  /* 0x000000400a0a9836 */ /* 0x000fce0000000000 */
.L_x_27:
[----:B------:R-:W-:Y:S01]  /*1e40*/  LEA R12, R9, 0xc0800000, 0x17 ;  /* 0xc0800000090c7811 */ /* 0x000fe200078eb8ff */
[----:B------:R-:W-:Y:S04]  /*1e50*/  BSSY.RECONVERGENT B2, `(.L_x_32) ;  /* 0x0000036000027945 */ /* 0x000fe80003800200 */
[----:B------:R-:W-:Y:S02]  /*1e60*/  IMAD.IADD R12, R7, 0x1, -R12 ;  /* 0x00000001070c7824 */ /* 0x000fe400078e0a0c */
[----:B------:R-:W-:Y:S02]  /*1e70*/  VIADD R7, R14, 0xffffff81 ;  /* 0xffffff810e077836 */ /* 0x000fe40000000000 */
[----:B------:R-:W0:Y:S01]  /*1e80*/  MUFU.RCP R11, R12 ;  /* 0x0000000c000b7308 */ /* 0x000e220000001000 */
[----:B------:R-:W-:Y:S01]  /*1e90*/  FADD.FTZ R13, -R12, -RZ ;  /* 0x800000ff0c0d7221 */ /* 0x000fe20000010100 */
[C---:B------:R-:W-:Y:S01]  /*1ea0*/  IMAD R2, R7.reuse, -0x800000, R2 ;  /* 0xff80000007027824 */ /* 0x040fe200078e0202 */
[----:B------:R-:W-:-:S05]  /*1eb0*/  IADD3 R9, PT, PT, R7, 0x7f, -R9 ;  /* 0x0000007f07097810 */ /* 0x000fca0007ffe809 */
[----:B------:R-:W-:Y:S02]  /*1ec0*/  IMAD.IADD R9, R9, 0x1, R10 ;  /* 0x0000000109097824 */ /* 0x000fe400078e020a */
[----:B0-----:R-:W-:-:S04]  /*1ed0*/  FFMA R14, R11, R13, 1 ;  /* 0x3f8000000b0e7423 */ /* 0x001fc8000000000d */
[----:B------:R-:W-:-:S04]  /*1ee0*/  FFMA R16, R11, R14, R11 ;  /* 0x0000000e0b107223 */ /* 0x000fc8000000000b */
[----:B------:R-:W-:-:S04]  /*1ef0*/  FFMA R11, R2, R16, RZ ;  /* 0x00000010020b7223 */ /* 0x000fc800000000ff */
[----:B------:R-:W-:-:S04]  /*1f00*/  FFMA R14, R13, R11, R2 ;  /* 0x0000000b0d0e7223 */ /* 0x000fc80000000002 */
[----:B------:R-:W-:-:S04]  /*1f10*/  FFMA R11, R16, R14, R11 ;  /* 0x0000000e100b7223 */ /* 0x000fc8000000000b */
[----:B------:R-:W-:-:S04]  /*1f20*/  FFMA R14, R13, R11, R2 ;  /* 0x0000000b0d0e7223 */ /* 0x000fc80000000002 */
[----:B------:R-:W-:-:S05]  /*1f30*/  FFMA R2, R16, R14, R11 ;  /* 0x0000000e10027223 */ /* 0x000fca000000000b */
[----:B------:R-:W-:-:S04]  /*1f40*/  SHF.R.U32.HI R7, RZ, 0x17, R2 ;  /* 0x00000017ff077819 */ /* 0x000fc80000011602 */
[----:B------:R-:W-:-:S05]  /*1f50*/  LOP3.LUT R7, R7, 0xff, RZ, 0xc0, !PT ;  /* 0x000000ff07077812 */ /* 0x000fca00078ec0ff */
[----:B------:R-:W-:-:S05]  /*1f60*/  IMAD.IADD R13, R7, 0x1, R9 ;  /* 0x00000001070d7824 */ /* 0x000fca00078e0209 */
[----:B------:R-:W-:-:S04]  /*1f70*/  IADD3 R7, PT, PT, R13, -0x1, RZ ;  /* 0xffffffff0d077810 */ /* 0x000fc80007ffe0ff */
[----:B------:R-:W-:-:S13]  /*1f80*/  ISETP.GE.U32.AND P0, PT, R7, 0xfe, PT ;  /* 0x000000fe0700780c */ /* 0x000fda0003f06070 */
[----:B------:R-:W-:Y:S05]  /*1f90*/  @!P0 BRA `(.L_x_33) ;  /* 0x0000000000808947 */ /* 0x000fea0003800000 */
[----:B------:R-:W-:-:S13]  /*1fa0*/  ISETP.GT.AND P0, PT, R13, 0xfe, PT ;  /* 0x000000fe0d00780c */ /* 0x000fda0003f04270 */
[----:B------:R-:W-:Y:S05]  /*1fb0*/  @P0 BRA `(.L_x_34) ;  /* 0x00000000006c0947 */ /* 0x000fea0003800000 */
[----:B------:R-:W-:-:S13]  /*1fc0*/  ISETP.GE.AND P0, PT, R13, 0x1, PT ;  /* 0x000000010d00780c */ /* 0x000fda0003f06270 */
[----:B------:R-:W-:Y:S05]  /*1fd0*/  @P0 BRA `(.L_x_35) ;  /* 0x0000000000740947 */ /* 0x000fea0003800000 */
[----:B------:R-:W-:Y:S02]  /*1fe0*/  ISETP.GE.AND P0, PT, R13, -0x18, PT ;  /* 0xffffffe80d00780c */ /* 0x000fe40003f06270 */
[----:B------:R-:W-:-:S11]  /*1ff0*/  LOP3.LUT R2, R2, 0x80000000, RZ, 0xc0, !PT ;  /* 0x8000000002027812 */ /* 0x000fd600078ec0ff */
[----:B------:R-:W-:Y:S05]  /*2000*/  @!P0 BRA `(.L_x_35) ;  /* 0x0000000000688947 */ /* 0x000fea0003800000 */
[CCC-:B------:R-:W-:Y:S01]  /*2010*/  FFMA.RZ R7, R16.reuse, R14.reuse, R11.reuse ;  /* 0x0000000e10077223 */ /* 0x1c0fe2000000c00b */
[C---:B------:R-:W-:Y:S02]  /*2020*/  VIADD R12, R13.reuse, 0x20 ;  /* 0x000000200d0c7836 */ /* 0x040fe40000000000 */
[CCC-:B------:R-:W-:Y:S01]  /*2030*/  FFMA.RM R10, R16.reuse, R14.reuse, R11.reuse ;  /* 0x0000000e100a7223 */ /* 0x1c0fe2000000400b */
[----:B------:R-:W-:Y:S02]  /*2040*/  ISETP.NE.AND P2, PT, R13, RZ, PT ;  /* 0x000000ff0d00720c */ /* 0x000fe40003f45270 */
[----:B------:R-:W-:Y:S01]  /*2050*/  LOP3.LUT R9, R7, 0x7fffff, RZ, 0xc0, !PT ;  /* 0x007fffff07097812 */ /* 0x000fe200078ec0ff */
[----:B------:R-:W-:Y:S01]  /*2060*/  FFMA.RP R7, R16, R14, R11 ;  /* 0x0000000e10077223 */ /* 0x000fe2000000800b */
[----:B------:R-:W-:Y:S01]  /*2070*/  IMAD.MOV R11, RZ, RZ, -R13 ;  /* 0x000000ffff0b7224 */ /* 0x000fe200078e0a0d */
[----:B------:R-:W-:Y:S02]  /*2080*/  ISETP.NE.AND P1, PT, R13, RZ, PT ;  /* 0x000000ff0d00720c */ /* 0x000fe40003f25270 */
[----:B------:R-:W-:-:S02]  /*2090*/  LOP3.LUT R9, R9, 0x800000, RZ, 0xfc, !PT ;  /* 0x0080000009097812 */ /* 0x000fc400078efcff */
[----:B------:R-:W-:Y:S02]  /*20a0*/  FSETP.NEU.FTZ.AND P0, PT, R7, R10, PT ;  /* 0x0000000a0700720b */ /* 0x000fe40003f1d000 */
[----:B------:R-:W-:Y:S02]  /*20b0*/  SHF.L.U32 R12, R9, R12, RZ ;  /* 0x0000000c090c7219 */ /* 0x000fe400000006ff */
[----:B------:R-:W-:Y:S02]  /*20c0*/  SEL R10, R11, RZ, P2 ;  /* 0x000000ff0b0a7207 */ /* 0x000fe40001000000 */
[----:B------:R-:W-:Y:S02]  /*20d0*/  ISETP.NE.AND P1, PT, R12, RZ, P1 ;  /* 0x000000ff0c00720c */ /* 0x000fe40000f25270 */
[----:B------:R-:W-:Y:S02]  /*20e0*/  SHF.R.U32.HI R10, RZ, R10, R9 ;  /* 0x0000000aff0a7219 */ /* 0x000fe40000011609 */
[----:B------:R-:W-:-:S02]  /*20f0*/  PLOP3.LUT P0, PT, P0, P1, PT, 0xf8, 0x8f ;  /* 0x00000000008f781c */ /* 0x000fc40000703f70 */
[----:B------:R-:W-:Y:S02]  /*2100*/  SHF.R.U32.HI R12, RZ, 0x1, R10 ;  /* 0x00000001ff0c7819 */ /* 0x000fe4000001160a */
[----:B------:R-:W-:-:S04]  /*2110*/  SEL R7, RZ, 0x1, !P0 ;  /* 0x00000001ff077807 */ /* 0x000fc80004000000 */
[----:B------:R-:W-:-:S04]  /*2120*/  LOP3.LUT R7, R7, 0x1, R12, 0xf8, !PT ;  /* 0x0000000107077812 */ /* 0x000fc800078ef80c */
[----:B------:R-:W-:-:S05]  /*2130*/  LOP3.LUT R7, R7, R10, RZ, 0xc0, !PT ;  /* 0x0000000a07077212 */ /* 0x000fca00078ec0ff */
[----:B------:R-:W-:-:S05]  /*2140*/  IMAD.IADD R7, R12, 0x1, R7 ;  /* 0x000000010c077824 */ /* 0x000fca00078e0207 */
[----:B------:R-:W-:Y:S01]  /*2150*/  LOP3.LUT R2, R7, R2, RZ, 0xfc, !PT ;  /* 0x0000000207027212 */ /* 0x000fe200078efcff */
[----:B------:R-:W-:Y:S06]  /*2160*/  BRA `(.L_x_35) ;  /* 0x0000000000107947 */ /* 0x000fec0003800000 */
.L_x_34:
[----:B------:R-:W-:-:S04]  /*2170*/  LOP3.LUT R2, R2, 0x80000000, RZ, 0xc0, !PT ;  /* 0x8000000002027812 */ /* 0x000fc800078ec0ff */
[----:B------:R-:W-:Y:S01]  /*2180*/  LOP3.LUT R2, R2, 0x7f800000, RZ, 0xfc, !PT ;  /* 0x7f80000002027812 */ /* 0x000fe200078efcff */
[----:B------:R-:W-:Y:S06]  /*2190*/  BRA `(.L_x_35) ;  /* 0x0000000000047947 */ /* 0x000fec0003800000 */
.L_x_33:
[----:B------:R-:W-:-:S07]  /*21a0*/  IMAD R2, R9, 0x800000, R2 ;  /* 0x0080000009027824 */ /* 0x000fce00078e0202 */
.L_x_35:
[----:B------:R-:W-:Y:S05]  /*21b0*/  BSYNC.RECONVERGENT B2 ;  /* 0x0000000000027941 */ /* 0x000fea0003800200 */
.L_x_32:
[----:B------:R-:W-:Y:S05]  /*21c0*/  BRA `(.L_x_36) ;  /* 0x0000000000207947 */ /* 0x000fea0003800000 */
.L_x_31:
[----:B------:R-:W-:-:S04]  /*21d0*/  LOP3.LUT R2, R7, 0x80000000, R2, 0x48, !PT ;  /* 0x8000000007027812 */ /* 0x000fc800078e4802 */
[----:B------:R-:W-:Y:S01]  /*21e0*/  LOP3.LUT R2, R2, 0x7f800000, RZ, 0xfc, !PT ;  /* 0x7f80000002027812 */ /* 0x000fe200078efcff */
[----:B------:R-:W-:Y:S06]  /*21f0*/  BRA `(.L_x_36) ;  /* 0x0000000000147947 */ /* 0x000fec0003800000 */
.L_x_30:
[----:B------:R-:W-:Y:S01]  /*2200*/  LOP3.LUT R2, R7, 0x80000000, R2, 0x48, !PT ;  /* 0x8000000007027812 */ /* 0x000fe200078e4802 */
[----:B------:R-:W-:Y:S06]  /*2210*/  BRA `(.L_x_36) ;  /* 0x00000000000c7947 */ /* 0x000fec0003800000 */
.L_x_29:
[----:B------:R-:W0:Y:S01]  /*2220*/  MUFU.RSQ R2, -QNAN ;  /* 0xffc0000000027908 */ /* 0x000e220000001400 */
[----:B------:R-:W-:Y:S05]  /*2230*/  BRA `(.L_x_36) ;  /* 0x0000000000047947 */ /* 0x000fea0003800000 */
.L_x_28:
[----:B------:R-:W-:-:S07]  /*2240*/  FADD.FTZ R2, R2, R0 ;  /* 0x0000000002027221 */ /* 0x000fce0000010000 */
.L_x_36:
[----:B------:R-:W-:Y:S05]  /*2250*/  BSYNC.RECONVERGENT B1 ;  /* 0x0000000000017941 */ /* 0x000fea0003800200 */
.L_x_26:
[----:B------:R-:W-:-:S04]  /*2260*/  IMAD.MOV.U32 R9, RZ, RZ, 0x0 ;  /* 0x00000000ff097424 */ /* 0x000fc800078e00ff */
[----:B0-----:R-:W-:Y:S05]  /*2270*/  RET.REL.NODEC R8 `(_Z22generateSpectrumKernelP6float2S0_jjff) ;  /* 0xffffffdc08607950 */ /* 0x001fea0003c3ffff */
.L_x_37:
        /* <DEDUP_REMOVED lines=16> */
.L_x_39:


//--------------------- .nv.global.init           --------------------------
	.section	.nv.global.init,"aw",@progbits
	.align	4
.nv.global.init:
	.type		__cudart_i2opi_f,@object
	.size		__cudart_i2opi_f,(.L_0 - __cudart_i2opi_f)
__cudart_i2opi_f:
        /*0000*/ 	.byte	0x41, 0x90, 0x43, 0x3c, 0x99, 0x95, 0x62, 0xdb, 0xc0, 0xdd, 0x34, 0xf5, 0xd1, 0x57, 0x27, 0xfc
        /*0010*/ 	.byte	0x29, 0x15, 0x44, 0x4e, 0x6e, 0x83, 0xf9, 0xa2
.L_0:


//--------------------- .nv.shared.reserved.0     --------------------------
	.section	.nv.shared.reserved.0,"aw",@nobits
	.weak		__nv_reservedSMEM_offset_0_alias
	.size		__nv_reservedSMEM_offset_0_alias, 0, 64
	.other		__nv_reservedSMEM_offset_0_alias,@"STO_CUDA_RESERVED_SHARED STV_DEFAULT"
__nv_reservedSMEM_offset_0_alias:
	.zero		0
	.zero		64


//--------------------- .nv.constant0._Z20calculateSlopeKernelPfP6float2jj --------------------------
	.section	.nv.constant0._Z20calculateSlopeKernelPfP6float2jj,"a",@progbits
	.sectionflags	@""
	.align	4
.nv.constant0._Z20calculateSlopeKernelPfP6float2jj:
	.zero		920


//--------------------- .nv.constant0._Z22generateSpectrumKernelP6float2S0_jjff --------------------------
	.section	.nv.constant0._Z22generateSpectrumKernelP6float2S0_jjff,"a",@progbits
	.sectionflags	@""
	.align	4
.nv.constant0._Z22generateSpectrumKernelP6float2S0_jjff:
	.zero		928


//--------------------- SYMBOLS --------------------------

	.type		.nv.reservedSmem.offset0,@object
	.size		.nv.reservedSmem.offset0,0x4
